	.target	sm_90a

	.elftype	@"ET_EXEC"


//--------------------- .note.nv.tkinfo           --------------------------
	.section	.note.nv.tkinfo,"",@"SHT_NOTE"
	.sectionflags	@"SHF_NOTE_NV_TKINFO"
	.tkinfo
        /*0018*/ 	.word	0x00000002
        /*0030*/ 	.string	""
        /*0030*/ 	.string	"ptxas"
        /*0030*/ 	.string	"Cuda compilation tools, release 13.0, V13.0.88"
        /*0030*/ 	.string	"Build cuda_13.0.r13.0/compiler.36424714_0"
        /*0030*/ 	.string	"-arch sm_90a -m 64 "



//--------------------- .note.nv.cuinfo           --------------------------
	.section	.note.nv.cuinfo,"",@"SHT_NOTE"
	.sectionflags	@"SHF_NOTE_NV_CUINFO"
        /*0018*/ 	.short	0x0002
        /*001a*/ 	.short	0x005a
        /*001c*/ 	.short	0x0082
	.zero		2


//--------------------- .nv.info                  --------------------------
	.section	.nv.info,"",@"SHT_CUDA_INFO"
	.align	4


	//----- nvinfo : EIATTR_REGCOUNT
	.align		4
        /*0000*/ 	.byte	0x04, 0x2f
        /*0002*/ 	.short	(.L_15 - .L_14)
	.align		4
.L_14:
        /*0004*/ 	.word	index@(_ZN7cutlass13device_kernelINS_4gemm6kernel13GemmUniversalIN4cute5tupleIJiiiiEEENS1_10collective13CollectiveMmaINS1_34MainloopSm90TmaGmmaWarpSpecializedILi7ENS5_IJNS4_1CILi1EEENSA_ILi2EEESB_EEENS1_35KernelTmaWarpSpecializedCooperativeEEENS5_IJNSA_ILi256EEESG_NSA_ILi32EEEEEENS_10bfloat16_tENS5_IJlSB_lEEESJ_SK_NS4_8TiledMMAINS4_8MMA_AtomIJNS4_4SM904GMMA28MMA_64x256x16_F32BF16BF16_SSILNSO_5MajorE0ELSQ_0ELNSO_7ScaleInE1ELSR_1EEEEEENS4_6LayoutINS5_IJSC_SB_SB_EEENS5_IJSB_NSA_ILi0EEESW_EEEEENS5_IJNS4_10UnderscoreESZ_SZ_EEEEENS4_23SM90_TMA_LOAD_MULTICASTENS4_14ComposedLayoutINS4_7SwizzleILi2ELi4ELi3EEENS4_18smem_ptr_flag_bitsILi16EEENSU_INS5_IJNSA_ILi8EEESH_EEENS5_IJSH_SB_EEEEEEEvNS4_8identityENS4_13SM90_TMA_LOADES1C_vS1D_EENS_8epilogue10collective6detail29Sm90TmaWarpSpecializedAdapterINS1H_15DefaultEpilogueISJ_SK_SK_NS1G_6thread17LinearCombinationISJ_Li1EffLNS1L_9ScaleType4KindE0ELNS_15FloatRoundStyleE2ESJ_EENS1_15EpilogueDefaultEEEEEvvEEEEvNT_6ParamsE)
        /*0008*/ 	.word	0x000000a8


	//----- nvinfo : EIATTR_FRAME_SIZE
	.align		4
.L_15:
        /*000c*/ 	.byte	0x04, 0x11
        /*000e*/ 	.short	(.L_17 - .L_16)
	.align		4
.L_16:
        /*0010*/ 	.word	index@(_ZN7cutlass13device_kernelINS_4gemm6kernel13GemmUniversalIN4cute5tupleIJiiiiEEENS1_10collective13CollectiveMmaINS1_34MainloopSm90TmaGmmaWarpSpecializedILi7ENS5_IJNS4_1CILi1EEENSA_ILi2EEESB_EEENS1_35KernelTmaWarpSpecializedCooperativeEEENS5_IJNSA_ILi256EEESG_NSA_ILi32EEEEEENS_10bfloat16_tENS5_IJlSB_lEEESJ_SK_NS4_8TiledMMAINS4_8MMA_AtomIJNS4_4SM904GMMA28MMA_64x256x16_F32BF16BF16_SSILNSO_5MajorE0ELSQ_0ELNSO_7ScaleInE1ELSR_1EEEEEENS4_6LayoutINS5_IJSC_SB_SB_EEENS5_IJSB_NSA_ILi0EEESW_EEEEENS5_IJNS4_10UnderscoreESZ_SZ_EEEEENS4_23SM90_TMA_LOAD_MULTICASTENS4_14ComposedLayoutINS4_7SwizzleILi2ELi4ELi3EEENS4_18smem_ptr_flag_bitsILi16EEENSU_INS5_IJNSA_ILi8EEESH_EEENS5_IJSH_SB_EEEEEEEvNS4_8identityENS4_13SM90_TMA_LOADES1C_vS1D_EENS_8epilogue10collective6detail29Sm90TmaWarpSpecializedAdapterINS1H_15DefaultEpilogueISJ_SK_SK_NS1G_6thread17LinearCombinationISJ_Li1EffLNS1L_9ScaleType4KindE0ELNS_15FloatRoundStyleE2ESJ_EENS1_15EpilogueDefaultEEEEEvvEEEEvNT_6ParamsE)
        /*0014*/ 	.word	0x000004c0


	//----- nvinfo : EIATTR_MIN_STACK_SIZE
	.align		4
.L_17:
        /*0018*/ 	.byte	0x04, 0x12
        /*001a*/ 	.short	(.L_19 - .L_18)
	.align		4
.L_18:
        /*001c*/ 	.word	index@(_ZN7cutlass13device_kernelINS_4gemm6kernel13GemmUniversalIN4cute5tupleIJiiiiEEENS1_10collective13CollectiveMmaINS1_34MainloopSm90TmaGmmaWarpSpecializedILi7ENS5_IJNS4_1CILi1EEENSA_ILi2EEESB_EEENS1_35KernelTmaWarpSpecializedCooperativeEEENS5_IJNSA_ILi256EEESG_NSA_ILi32EEEEEENS_10bfloat16_tENS5_IJlSB_lEEESJ_SK_NS4_8TiledMMAINS4_8MMA_AtomIJNS4_4SM904GMMA28MMA_64x256x16_F32BF16BF16_SSILNSO_5MajorE0ELSQ_0ELNSO_7ScaleInE1ELSR_1EEEEEENS4_6LayoutINS5_IJSC_SB_SB_EEENS5_IJSB_NSA_ILi0EEESW_EEEEENS5_IJNS4_10UnderscoreESZ_SZ_EEEEENS4_23SM90_TMA_LOAD_MULTICASTENS4_14ComposedLayoutINS4_7SwizzleILi2ELi4ELi3EEENS4_18smem_ptr_flag_bitsILi16EEENSU_INS5_IJNSA_ILi8EEESH_EEENS5_IJSH_SB_EEEEEEEvNS4_8identityENS4_13SM90_TMA_LOADES1C_vS1D_EENS_8epilogue10collective6detail29Sm90TmaWarpSpecializedAdapterINS1H_15DefaultEpilogueISJ_SK_SK_NS1G_6thread17LinearCombinationISJ_Li1EffLNS1L_9ScaleType4KindE0ELNS_15FloatRoundStyleE2ESJ_EENS1_15EpilogueDefaultEEEEEvvEEEEvNT_6ParamsE)
        /*0020*/ 	.word	0x000004c0
.L_19:


//--------------------- .nv.compat                --------------------------
	.section	.nv.compat,"",@"SHT_CUDA_COMPAT_INFO"
	.align	4
        /*0000*/ 	.byte	0x02, 0x09, 0x01, 0x00, 0x02, 0x02, 0x04, 0x00, 0x02, 0x05, 0x05, 0x00, 0x03, 0x07, 0x01, 0x01
        /*0010*/ 	.byte	0x02, 0x03, 0x01, 0x00, 0x02, 0x06, 0x01, 0x00, 0x04, 0x0b, 0x08, 0x00, 0x00, 0x00, 0x00, 0x00
        /*0020*/ 	.byte	0x00, 0x00, 0x00, 0x00


//--------------------- .nv.info._ZN7cutlass13device_kernelINS_4gemm6kernel13GemmUniversalIN4cute5tupleIJiiiiEEENS1_10collective13CollectiveMmaINS1_34MainloopSm90TmaGmmaWarpSpecializedILi7ENS5_IJNS4_1CILi1EEENSA_ILi2EEESB_EEENS1_35KernelTmaWarpSpecializedCooperativeEEENS5_IJNSA_ILi256EEESG_NSA_ILi32EEEEEENS_10bfloat16_tENS5_IJlSB_lEEESJ_SK_NS4_8TiledMMAINS4_8MMA_AtomIJNS4_4SM904GMMA28MMA_64x256x16_F32BF16BF16_SSILNSO_5MajorE0ELSQ_0ELNSO_7ScaleInE1ELSR_1EEEEEENS4_6LayoutINS5_IJSC_SB_SB_EEENS5_IJSB_NSA_ILi0EEESW_EEEEENS5_IJNS4_10UnderscoreESZ_SZ_EEEEENS4_23SM90_TMA_LOAD_MULTICASTENS4_14ComposedLayoutINS4_7SwizzleILi2ELi4ELi3EEENS4_18smem_ptr_flag_bitsILi16EEENSU_INS5_IJNSA_ILi8EEESH_EEENS5_IJSH_SB_EEEEEEEvNS4_8identityENS4_13SM90_TMA_LOADES1C_vS1D_EENS_8epilogue10collective6detail29Sm90TmaWarpSpecializedAdapterINS1H_15DefaultEpilogueISJ_SK_SK_NS1G_6thread17LinearCombinationISJ_Li1EffLNS1L_9ScaleType4KindE0ELNS_15FloatRoundStyleE2ESJ_EENS1_15EpilogueDefaultEEEEEvvEEEEvNT_6ParamsE --------------------------
	.section	.nv.info._ZN7cutlass13device_kernelINS_4gemm6kernel13GemmUniversalIN4cute5tupleIJiiiiEEENS1_10collective13CollectiveMmaINS1_34MainloopSm90TmaGmmaWarpSpecializedILi7ENS5_IJNS4_1CILi1EEENSA_ILi2EEESB_EEENS1_35KernelTmaWarpSpecializedCooperativeEEENS5_IJNSA_ILi256EEESG_NSA_ILi32EEEEEENS_10bfloat16_tENS5_IJlSB_lEEESJ_SK_NS4_8TiledMMAINS4_8MMA_AtomIJNS4_4SM904GMMA28MMA_64x256x16_F32BF16BF16_SSILNSO_5MajorE0ELSQ_0ELNSO_7ScaleInE1ELSR_1EEEEEENS4_6LayoutINS5_IJSC_SB_SB_EEENS5_IJSB_NSA_ILi0EEESW_EEEEENS5_IJNS4_10UnderscoreESZ_SZ_EEEEENS4_23SM90_TMA_LOAD_MULTICASTENS4_14ComposedLayoutINS4_7SwizzleILi2ELi4ELi3EEENS4_18smem_ptr_flag_bitsILi16EEENSU_INS5_IJNSA_ILi8EEESH_EEENS5_IJSH_SB_EEEEEEEvNS4_8identityENS4_13SM90_TMA_LOADES1C_vS1D_EENS_8epilogue10collective6detail29Sm90TmaWarpSpecializedAdapterINS1H_15DefaultEpilogueISJ_SK_SK_NS1G_6thread17LinearCombinationISJ_Li1EffLNS1L_9ScaleType4KindE0ELNS_15FloatRoundStyleE2ESJ_EENS1_15EpilogueDefaultEEEEEvvEEEEvNT_6ParamsE,"",@"SHT_CUDA_INFO"
	.sectionflags	@""
	.align	4


	//----- nvinfo : EIATTR_CUDA_API_VERSION
	.align		4
        /*0000*/ 	.byte	0x04, 0x37
        /*0002*/ 	.short	(.L_21 - .L_20)
.L_20:
        /*0004*/ 	.word	0x00000082


	//----- nvinfo : EIATTR_KPARAM_INFO
	.align		4
.L_21:
        /*0008*/ 	.byte	0x04, 0x17
        /*000a*/ 	.short	(.L_23 - .L_22)
.L_22:
        /*000c*/ 	.word	0x00000000
        /*0010*/ 	.short	0x0000
        /*0012*/ 	.short	0x0070
        /*0014*/ 	.byte	0x00, 0xf0, 0x01, 0x10


	//----- nvinfo : EIATTR_SPARSE_MMA_MASK
	.align		4
.L_23:
        /*0018*/ 	.byte	0x03, 0x50
        /*001a*/ 	.short	0x0000


	//----- nvinfo : EIATTR_MAXREG_COUNT
	.align		4
        /*001c*/ 	.byte	0x03, 0x1b
        /*001e*/ 	.short	0x00a8


	//----- nvinfo : EIATTR_NUM_BARRIERS
	.align		4
        /*0020*/ 	.byte	0x02, 0x4c
        /*0022*/ 	.byte	0x01
	.zero		1


	//----- nvinfo : EIATTR_EXTERNS
	.align		4
        /*0024*/ 	.byte	0x04, 0x0f
        /*0026*/ 	.short	(.L_25 - .L_24)


	//   ....[0]....
	.align		4
.L_24:
        /*0028*/ 	.word	index@(__assertfail)


	//----- nvinfo : EIATTR_ANNOTATIONS
	.align		4
.L_25:
        /*002c*/ 	.byte	0x04, 0x55
        /*002e*/ 	.short	(.L_27 - .L_26)


	//   ....[0]....
.L_26:
        /*0030*/ 	.word	0x00000001
        /*0034*/ 	.byte	0xe0, 0x09, 0x00, 0x00, 0x01, 0x00, 0x00, 0x00, 0x00, 0x0a, 0x00, 0x00, 0x01, 0x00, 0x00, 0x00
        /* <DEDUP_REMOVED lines=380> */
        /*1804*/ 	.byte	0x00, 0x78, 0x01, 0x00


	//----- nvinfo : EIATTR_MERCURY_ISA_VERSION
	.align		4
.L_27:
        /*1808*/ 	.byte	0x03, 0x5f
        /*180a*/ 	.short	0x0101


	//----- nvinfo : EIATTR_INT_WARP_WIDE_INSTR_OFFSETS
	.align		4
        /*180c*/ 	.byte	0x04, 0x31
        /*180e*/ 	.short	(.L_29 - .L_28)


	//   ....[0]....
.L_28:
        /*1810*/ 	.word	0x000005b0


	//   ....[1]....
        /*1814*/ 	.word	0x00000660


	//   ....[2]....
        /*1818*/ 	.word	0x00000740


	//----- nvinfo : EIATTR_COOP_GROUP_MASK_REGIDS
	.align		4
.L_29:
        /*181c*/ 	.byte	0x04, 0x29
        /*181e*/ 	.short	(.L_31 - .L_30)


	//   ....[0]....
.L_30:
        /*1820*/ 	.word	0xffffffff


	//   ....[1]....
        /*1824*/ 	.word	0xffffffff


	//   ....[2]....
        /*1828*/ 	.word	0xffffffff


	//   ....[3]....
        /*182c*/ 	.word	0xffffffff


	//   ....[4]....
        /*1830*/ 	.word	0xffffffff


	//   ....[5]....
        /*1834*/ 	.word	0xffffffff


	//----- nvinfo : EIATTR_COOP_GROUP_INSTR_OFFSETS
	.align		4
.L_31:
        /*1838*/ 	.byte	0x04, 0x28
        /*183a*/ 	.short	(.L_33 - .L_32)


	//   ....[0]....
.L_32:
        /*183c*/ 	.word	0x00000070


	//   ....[1]....
        /*1840*/ 	.word	0x00000080


	//   ....[2]....
        /*1844*/ 	.word	0x000001a0


	//   ....[3]....
        /*1848*/ 	.word	0x00000420


	//   ....[4]....
        /*184c*/ 	.word	0x00000830


	//   ....[5]....
        /*1850*/ 	.word	0x00001400


	//----- nvinfo : EIATTR_REG_RECONFIG
	.align		4
.L_33:
        /*1854*/ 	.byte	0x01, 0x54
	.zero		2


	//----- nvinfo : EIATTR_SYSCALL_OFFSETS
	.align		4
        /*1858*/ 	.byte	0x04, 0x46
        /*185a*/ 	.short	(.L_35 - .L_34)


	//   ....[0]....
.L_34:
        /*185c*/ 	.word	0x000015b0


	//----- nvinfo : EIATTR_MBARRIER_INSTR_OFFSETS
	.align		4
.L_35:
        /*1860*/ 	.byte	0x04, 0x39
        /*1862*/ 	.short	(.L_37 - .L_36)


	//   ....[0]....
.L_36:
        /*1864*/ 	.word	0x00000320
        /*1868*/ 	.word	0x000000ff
        /*186c*/ 	.word	0x00000000
        /*1870*/ 	.short	0x0100
        /*1872*/ 	.byte	0x08
	.zero		1


	//   ....[1]....
        /*1874*/ 	.word	0x00000330
        /*1878*/ 	.word	0x000000ff
        /*187c*/ 	.word	0x00000038
        /*1880*/ 	.short	0x0100
        /*1882*/ 	.byte	0x08
	.zero		1


	//   ....[2]....
        /*1884*/ 	.word	0x00000340
        /*1888*/ 	.word	0x000000ff
        /*188c*/ 	.word	0x00000008
        /*1890*/ 	.short	0x0100
        /*1892*/ 	.byte	0x08
	.zero		1


	//   ....[3]....
        /*1894*/ 	.word	0x00000350
        /*1898*/ 	.word	0x000000ff
        /*189c*/ 	.word	0x00000040
        /*18a0*/ 	.short	0x0100
        /*18a2*/ 	.byte	0x08
	.zero		1


	//   ....[4]....
        /*18a4*/ 	.word	0x00000360
        /*18a8*/ 	.word	0x000000ff
        /*18ac*/ 	.word	0x00000010
        /*18b0*/ 	.short	0x0100
        /*18b2*/ 	.byte	0x08
	.zero		1


	//   ....[5]....
        /*18b4*/ 	.word	0x00000370
        /*18b8*/ 	.word	0x000000ff
        /*18bc*/ 	.word	0x00000048
        /*18c0*/ 	.short	0x0100
        /*18c2*/ 	.byte	0x08
	.zero		1


	//   ....[6]....
        /*18c4*/ 	.word	0x00000380
        /*18c8*/ 	.word	0x000000ff
        /*18cc*/ 	.word	0x00000018
        /*18d0*/ 	.short	0x0100
        /*18d2*/ 	.byte	0x08
	.zero		1


	//   ....[7]....
        /*18d4*/ 	.word	0x00000390
        /*18d8*/ 	.word	0x000000ff
        /*18dc*/ 	.word	0x00000050
        /*18e0*/ 	.short	0x0100
        /*18e2*/ 	.byte	0x08
	.zero		1


	//   ....[8]....
        /*18e4*/ 	.word	0x000003a0
        /*18e8*/ 	.word	0x000000ff
        /*18ec*/ 	.word	0x00000020
        /*18f0*/ 	.short	0x0100
        /*18f2*/ 	.byte	0x08
	.zero		1


	//   ....[9]....
        /*18f4*/ 	.word	0x000003b0
        /*18f8*/ 	.word	0x000000ff
        /*18fc*/ 	.word	0x00000058
        /*1900*/ 	.short	0x0100
        /*1902*/ 	.byte	0x08
	.zero		1


	//   ....[10]....
        /*1904*/ 	.word	0x000003c0
        /*1908*/ 	.word	0x000000ff
        /*190c*/ 	.word	0x00000028
        /*1910*/ 	.short	0x0100
        /*1912*/ 	.byte	0x08
	.zero		1


	//   ....[11]....
        /*1914*/ 	.word	0x000003d0
        /*1918*/ 	.word	0x000000ff
        /*191c*/ 	.word	0x00000060
        /*1920*/ 	.short	0x0100
        /*1922*/ 	.byte	0x08
	.zero		1


	//   ....[12]....
        /*1924*/ 	.word	0x000003e0
        /*1928*/ 	.word	0x000000ff
        /*192c*/ 	.word	0x00000030
        /*1930*/ 	.short	0x0100
        /*1932*/ 	.byte	0x08
	.zero		1


	//   ....[13]....
        /*1934*/ 	.word	0x000003f0
        /*1938*/ 	.word	0x000000ff
        /*193c*/ 	.word	0x00000068
        /*1940*/ 	.short	0x0100
        /*1942*/ 	.byte	0x08
	.zero		1


	//   ....[14]....
        /*1944*/ 	.word	0x000007b0
        /*1948*/ 	.word	0x000000ff
        /*194c*/ 	.word	0x00000080
        /*1950*/ 	.short	0x0100
        /*1952*/ 	.byte	0x07
	.zero		1


	//   ....[15]....
        /*1954*/ 	.word	0x000007e0
        /*1958*/ 	.word	0x000000ff
        /*195c*/ 	.word	0x00000088
        /*1960*/ 	.short	0x0100
        /*1962*/ 	.byte	0x07
	.zero		1


	//   ....[16]....
        /*1964*/ 	.word	0x00001690
        /*1968*/ 	.word	0x00000004
        /*196c*/ 	.word	0x00000000
        /*1970*/ 	.short	0x010a
        /*1972*/ 	.byte	0x3f
	.zero		1


	//   ....[17]....
        /*1974*/ 	.word	0x000016d0
        /*1978*/ 	.word	0x00000004
        /*197c*/ 	.word	0x00000000
        /*1980*/ 	.short	0x010a
        /*1982*/ 	.byte	0x3f
	.zero		1


	//   ....[18]....
        /*1984*/ 	.word	0x00002c60
        /*1988*/ 	.word	0x00000005
        /*198c*/ 	.word	0x00000000
        /*1990*/ 	.short	0x010a
        /*1992*/ 	.byte	0x3f
	.zero		1


	//   ....[19]....
        /*1994*/ 	.word	0x00002ca0
        /*1998*/ 	.word	0x00000005
        /*199c*/ 	.word	0x00000000
        /*19a0*/ 	.short	0x010a
        /*19a2*/ 	.byte	0x3f
	.zero		1


	//   ....[20]....
        /*19a4*/ 	.word	0x00004cc0
        /*19a8*/ 	.word	0x00000005
        /*19ac*/ 	.word	0x00000000
        /*19b0*/ 	.short	0x0101
        /*19b2*/ 	.byte	0x3f
	.zero		1


	//   ....[21]....
        /*19b4*/ 	.word	0x00004ef0
        /*19b8*/ 	.word	0x00000000
        /*19bc*/ 	.word	0x00000000
        /*19c0*/ 	.short	0x0101
        /*19c2*/ 	.byte	0x3f
	.zero		1


	//   ....[22]....
        /*19c4*/ 	.word	0x00017340
        /*19c8*/ 	.word	0x00000008
        /*19cc*/ 	.word	0x00000038
        /*19d0*/ 	.short	0x010a
        /*19d2*/ 	.byte	0x3f
	.zero		1


	//   ....[23]....
        /*19d4*/ 	.word	0x00017770
        /*19d8*/ 	.word	0x00000009
        /*19dc*/ 	.word	0x00000088
        /*19e0*/ 	.short	0x0101
        /*19e2*/ 	.byte	0x3f
	.zero		1


	//   ....[24]....
        /*19e4*/ 	.word	0x00017f00
        /*19e8*/ 	.word	0x00000005
        /*19ec*/ 	.word	0x00000000
        /*19f0*/ 	.short	0x010a
        /*19f2*/ 	.byte	0x3f
	.zero		1


	//   ....[25]....
        /*19f4*/ 	.word	0x00017f90
        /*19f8*/ 	.word	0x00000005
        /*19fc*/ 	.word	0x00000000
        /*1a00*/ 	.short	0x010a
        /*1a02*/ 	.byte	0x3f
	.zero		1


	//   ....[26]....
        /*1a04*/ 	.word	0x00018020
        /*1a08*/ 	.word	0x00000005
        /*1a0c*/ 	.word	0x00000000
        /*1a10*/ 	.short	0x010a
        /*1a12*/ 	.byte	0x3f
	.zero		1


	//   ....[27]....
        /*1a14*/ 	.word	0x000180b0
        /*1a18*/ 	.word	0x00000005
        /*1a1c*/ 	.word	0x00000000
        /*1a20*/ 	.short	0x010a
        /*1a22*/ 	.byte	0x3f
	.zero		1


	//   ....[28]....
        /*1a24*/ 	.word	0x00018140
        /*1a28*/ 	.word	0x00000005
        /*1a2c*/ 	.word	0x00000000
        /*1a30*/ 	.short	0x010a
        /*1a32*/ 	.byte	0x3f
	.zero		1


	//   ....[29]....
        /*1a34*/ 	.word	0x000181d0
        /*1a38*/ 	.word	0x00000005
        /*1a3c*/ 	.word	0x00000000
        /*1a40*/ 	.short	0x010a
        /*1a42*/ 	.byte	0x3f
	.zero		1


	//   ....[30]....
        /*1a44*/ 	.word	0x00018260
        /*1a48*/ 	.word	0x00000003
        /*1a4c*/ 	.word	0x00000000
        /*1a50*/ 	.short	0x010a
        /*1a52*/ 	.byte	0x3f
	.zero		1


	//   ....[31]....
        /*1a54*/ 	.word	0x000182c0
        /*1a58*/ 	.word	0x00000004
        /*1a5c*/ 	.word	0x00000000
        /*1a60*/ 	.short	0x010a
        /*1a62*/ 	.byte	0x3f
	.zero		1


	//   ....[32]....
        /*1a64*/ 	.word	0x00018310
        /*1a68*/ 	.word	0x00000005
        /*1a6c*/ 	.word	0x00000000
        /*1a70*/ 	.short	0x010a
        /*1a72*/ 	.byte	0x3f
	.zero		1


	//   ....[33]....
        /*1a74*/ 	.word	0x000183e0
        /*1a78*/ 	.word	0x00000008
        /*1a7c*/ 	.word	0x00000038
        /*1a80*/ 	.short	0x010a
        /*1a82*/ 	.byte	0x3f
	.zero		1


	//   ....[34]....
        /*1a84*/ 	.word	0x000184b0
        /*1a88*/ 	.word	0x00000005
        /*1a8c*/ 	.word	0x00000000
        /*1a90*/ 	.short	0x010a
        /*1a92*/ 	.byte	0x3f
	.zero		1


	//   ....[35]....
        /*1a94*/ 	.word	0x00018500
        /*1a98*/ 	.word	0x00000005
        /*1a9c*/ 	.word	0x00000000
        /*1aa0*/ 	.short	0x010a
        /*1aa2*/ 	.byte	0x3f
	.zero		1


	//   ....[36]....
        /*1aa4*/ 	.word	0x00018550
        /*1aa8*/ 	.word	0x00000005
        /*1aac*/ 	.word	0x00000000
        /*1ab0*/ 	.short	0x010a
        /*1ab2*/ 	.byte	0x3f
	.zero		1


	//   ....[37]....
        /*1ab4*/ 	.word	0x000185a0
        /*1ab8*/ 	.word	0x00000005
        /*1abc*/ 	.word	0x00000000
        /*1ac0*/ 	.short	0x010a
        /*1ac2*/ 	.byte	0x3f
	.zero		1


	//   ....[38]....
        /*1ac4*/ 	.word	0x000185f0
        /*1ac8*/ 	.word	0x00000005
        /*1acc*/ 	.word	0x00000000
        /*1ad0*/ 	.short	0x010a
        /*1ad2*/ 	.byte	0x3f
	.zero		1


	//   ....[39]....
        /*1ad4*/ 	.word	0x00018640
        /*1ad8*/ 	.word	0x00000005
        /*1adc*/ 	.word	0x00000000
        /*1ae0*/ 	.short	0x010a
        /*1ae2*/ 	.byte	0x3f
	.zero		1


	//----- nvinfo : EIATTR_NUM_MBARRIERS
	.align		4
.L_37:
        /*1ae4*/ 	.byte	0x03, 0x38
        /*1ae6*/ 	.short	0x0010


	//----- nvinfo : EIATTR_EXIT_INSTR_OFFSETS
	.align		4
        /*1ae8*/ 	.byte	0x04, 0x1c
        /*1aea*/ 	.short	(.L_39 - .L_38)


	//   ....[0]....
.L_38:
        /*1aec*/ 	.word	0x00000a90


	//   ....[1]....
        /*1af0*/ 	.word	0x00001320


	//   ....[2]....
        /*1af4*/ 	.word	0x000169a0


	//   ....[3]....
        /*1af8*/ 	.word	0x00016fc0


	//   ....[4]....
        /*1afc*/ 	.word	0x000182b0


	//----- nvinfo : EIATTR_MAX_THREADS
	.align		4
.L_39:
        /*1b00*/ 	.byte	0x04, 0x05
        /*1b02*/ 	.short	(.L_41 - .L_40)
.L_40:
        /*1b04*/ 	.word	0x00000180
        /*1b08*/ 	.word	0x00000001
        /*1b0c*/ 	.word	0x00000001


	//----- nvinfo : EIATTR_CRS_STACK_SIZE
	.align		4
.L_41:
        /*1b10*/ 	.byte	0x04, 0x1e
        /*1b12*/ 	.short	(.L_43 - .L_42)
.L_42:
        /*1b14*/ 	.word	0x00000000


	//----- nvinfo : EIATTR_CBANK_PARAM_SIZE
	.align		4
.L_43:
        /*1b18*/ 	.byte	0x03, 0x19
        /*1b1a*/ 	.short	0x0470


	//----- nvinfo : EIATTR_PARAM_CBANK
	.align		4
        /*1b1c*/ 	.byte	0x04, 0x0a
        /*1b1e*/ 	.short	(.L_45 - .L_44)
	.align		4
.L_44:
        /*1b20*/ 	.word	index@(.nv.constant0._ZN7cutlass13device_kernelINS_4gemm6kernel13GemmUniversalIN4cute5tupleIJiiiiEEENS1_10collective13CollectiveMmaINS1_34MainloopSm90TmaGmmaWarpSpecializedILi7ENS5_IJNS4_1CILi1EEENSA_ILi2EEESB_EEENS1_35KernelTmaWarpSpecializedCooperativeEEENS5_IJNSA_ILi256EEESG_NSA_ILi32EEEEEENS_10bfloat16_tENS5_IJlSB_lEEESJ_SK_NS4_8TiledMMAINS4_8MMA_AtomIJNS4_4SM904GMMA28MMA_64x256x16_F32BF16BF16_SSILNSO_5MajorE0ELSQ_0ELNSO_7ScaleInE1ELSR_1EEEEEENS4_6LayoutINS5_IJSC_SB_SB_EEENS5_IJSB_NSA_ILi0EEESW_EEEEENS5_IJNS4_10UnderscoreESZ_SZ_EEEEENS4_23SM90_TMA_LOAD_MULTICASTENS4_14ComposedLayoutINS4_7SwizzleILi2ELi4ELi3EEENS4_18smem_ptr_flag_bitsILi16EEENSU_INS5_IJNSA_ILi8EEESH_EEENS5_IJSH_SB_EEEEEEEvNS4_8identityENS4_13SM90_TMA_LOADES1C_vS1D_EENS_8epilogue10collective6detail29Sm90TmaWarpSpecializedAdapterINS1H_15DefaultEpilogueISJ_SK_SK_NS1G_6thread17LinearCombinationISJ_Li1EffLNS1L_9ScaleType4KindE0ELNS_15FloatRoundStyleE2ESJ_EENS1_15EpilogueDefaultEEEEEvvEEEEvNT_6ParamsE)
        /*1b24*/ 	.short	0x0210
        /*1b26*/ 	.short	0x0470


	//----- nvinfo : EIATTR_SW_WAR
	.align		4
.L_45:
        /*1b28*/ 	.byte	0x04, 0x36
        /*1b2a*/ 	.short	(.L_47 - .L_46)
.L_46:
        /*1b2c*/ 	.word	0x00000008
.L_47:


//--------------------- .nv.callgraph             --------------------------
	.section	.nv.callgraph,"",@"SHT_CUDA_CALLGRAPH"
	.align	4
	.sectionentsize	8
	.align		4
        /*0000*/ 	.word	0x00000000
	.align		4
        /*0004*/ 	.word	0xffffffff
	.align		4
        /*0008*/ 	.word	index@(_ZN7cutlass13device_kernelINS_4gemm6kernel13GemmUniversalIN4cute5tupleIJiiiiEEENS1_10collective13CollectiveMmaINS1_34MainloopSm90TmaGmmaWarpSpecializedILi7ENS5_IJNS4_1CILi1EEENSA_ILi2EEESB_EEENS1_35KernelTmaWarpSpecializedCooperativeEEENS5_IJNSA_ILi256EEESG_NSA_ILi32EEEEEENS_10bfloat16_tENS5_IJlSB_lEEESJ_SK_NS4_8TiledMMAINS4_8MMA_AtomIJNS4_4SM904GMMA28MMA_64x256x16_F32BF16BF16_SSILNSO_5MajorE0ELSQ_0ELNSO_7ScaleInE1ELSR_1EEEEEENS4_6LayoutINS5_IJSC_SB_SB_EEENS5_IJSB_NSA_ILi0EEESW_EEEEENS5_IJNS4_10UnderscoreESZ_SZ_EEEEENS4_23SM90_TMA_LOAD_MULTICASTENS4_14ComposedLayoutINS4_7SwizzleILi2ELi4ELi3EEENS4_18smem_ptr_flag_bitsILi16EEENSU_INS5_IJNSA_ILi8EEESH_EEENS5_IJSH_SB_EEEEEEEvNS4_8identityENS4_13SM90_TMA_LOADES1C_vS1D_EENS_8epilogue10collective6detail29Sm90TmaWarpSpecializedAdapterINS1H_15DefaultEpilogueISJ_SK_SK_NS1G_6thread17LinearCombinationISJ_Li1EffLNS1L_9ScaleType4KindE0ELNS_15FloatRoundStyleE2ESJ_EENS1_15EpilogueDefaultEEEEEvvEEEEvNT_6ParamsE)
	.align		4
        /*000c*/ 	.word	index@(__assertfail)
	.align		4
        /*0010*/ 	.word	0x00000000
	.align		4
        /*0014*/ 	.word	0xfffffffe
	.align		4
        /*0018*/ 	.word	0x00000000
	.align		4
        /*001c*/ 	.word	0xfffffffd
	.align		4
        /*0020*/ 	.word	0x00000000
	.align		4
        /*0024*/ 	.word	0xfffffffc


//--------------------- .nv.constant4             --------------------------
	.section	.nv.constant4,"a",@progbits
	.align	8
	.align		8
.nv.constant4:
        /*0000*/ 	.dword	__assertfail
	.align		8
        /*0008*/ 	.dword	__unnamed_1
	.align		8
        /*0010*/ 	.dword	_ZN39_INTERNAL_5d6f7f1e_4_k_cu_35765402_27084cuda3std3__45__cpo5beginE
	.align		8
        /*0018*/ 	.dword	_ZN39_INTERNAL_5d6f7f1e_4_k_cu_35765402_27084cuda3std3__45__cpo3endE
	.align		8
        /*0020*/ 	.dword	_ZN39_INTERNAL_5d6f7f1e_4_k_cu_35765402_27084cuda3std3__45__cpo6cbeginE
	.align		8
        /*0028*/ 	.dword	_ZN39_INTERNAL_5d6f7f1e_4_k_cu_35765402_27084cuda3std3__45__cpo4cendE
	.align		8
        /*0030*/ 	.dword	_ZN39_INTERNAL_5d6f7f1e_4_k_cu_35765402_27084cuda3std3__441_GLOBAL__N__5d6f7f1e_4_k_cu_35765402_27086ignoreE
	.align		8
        /*0038*/ 	.dword	_ZN39_INTERNAL_5d6f7f1e_4_k_cu_35765402_27084cuda3std3__419piecewise_constructE
	.align		8
        /*0040*/ 	.dword	_ZN39_INTERNAL_5d6f7f1e_4_k_cu_35765402_27084cuda3std3__48in_placeE
	.align		8
        /*0048*/ 	.dword	_ZN39_INTERNAL_5d6f7f1e_4_k_cu_35765402_27084cuda3std6ranges3__45__cpo4swapE
	.align		8
        /*0050*/ 	.dword	_ZN39_INTERNAL_5d6f7f1e_4_k_cu_35765402_27084cuda3std6ranges3__45__cpo9iter_moveE
	.align		8
        /*0058*/ 	.dword	_ZN39_INTERNAL_5d6f7f1e_4_k_cu_35765402_27084cute7productE
	.align		8
        /*0060*/ 	.dword	_ZN39_INTERNAL_5d6f7f1e_4_k_cu_35765402_27084cute1_E
	.align		8
        /*0068*/ 	.dword	$str$22
	.align		8
        /*0070*/ 	.dword	$str$23


//--------------------- .text._ZN7cutlass13device_kernelINS_4gemm6kernel13GemmUniversalIN4cute5tupleIJiiiiEEENS1_10collective13CollectiveMmaINS1_34MainloopSm90TmaGmmaWarpSpecializedILi7ENS5_IJNS4_1CILi1EEENSA_ILi2EEESB_EEENS1_35KernelTmaWarpSpecializedCooperativeEEENS5_IJNSA_ILi256EEESG_NSA_ILi32EEEEEENS_10bfloat16_tENS5_IJlSB_lEEESJ_SK_NS4_8TiledMMAINS4_8MMA_AtomIJNS4_4SM904GMMA28MMA_64x256x16_F32BF16BF16_SSILNSO_5MajorE0ELSQ_0ELNSO_7ScaleInE1ELSR_1EEEEEENS4_6LayoutINS5_IJSC_SB_SB_EEENS5_IJSB_NSA_ILi0EEESW_EEEEENS5_IJNS4_10UnderscoreESZ_SZ_EEEEENS4_23SM90_TMA_LOAD_MULTICASTENS4_14ComposedLayoutINS4_7SwizzleILi2ELi4ELi3EEENS4_18smem_ptr_flag_bitsILi16EEENSU_INS5_IJNSA_ILi8EEESH_EEENS5_IJSH_SB_EEEEEEEvNS4_8identityENS4_13SM90_TMA_LOADES1C_vS1D_EENS_8epilogue10collective6detail29Sm90TmaWarpSpecializedAdapterINS1H_15DefaultEpilogueISJ_SK_SK_NS1G_6thread17LinearCombinationISJ_Li1EffLNS1L_9ScaleType4KindE0ELNS_15FloatRoundStyleE2ESJ_EENS1_15EpilogueDefaultEEEEEvvEEEEvNT_6ParamsE --------------------------
	.section	.text._ZN7cutlass13device_kernelINS_4gemm6kernel13GemmUniversalIN4cute5tupleIJiiiiEEENS1_10collective13CollectiveMmaINS1_34MainloopSm90TmaGmmaWarpSpecializedILi7ENS5_IJNS4_1CILi1EEENSA_ILi2EEESB_EEENS1_35KernelTmaWarpSpecializedCooperativeEEENS5_IJNSA_ILi256EEESG_NSA_ILi32EEEEEENS_10bfloat16_tENS5_IJlSB_lEEESJ_SK_NS4_8TiledMMAINS4_8MMA_AtomIJNS4_4SM904GMMA28MMA_64x256x16_F32BF16BF16_SSILNSO_5MajorE0ELSQ_0ELNSO_7ScaleInE1ELSR_1EEEEEENS4_6LayoutINS5_IJSC_SB_SB_EEENS5_IJSB_NSA_ILi0EEESW_EEEEENS5_IJNS4_10UnderscoreESZ_SZ_EEEEENS4_23SM90_TMA_LOAD_MULTICASTENS4_14ComposedLayoutINS4_7SwizzleILi2ELi4ELi3EEENS4_18smem_ptr_flag_bitsILi16EEENSU_INS5_IJNSA_ILi8EEESH_EEENS5_IJSH_SB_EEEEEEEvNS4_8identityENS4_13SM90_TMA_LOADES1C_vS1D_EENS_8epilogue10collective6detail29Sm90TmaWarpSpecializedAdapterINS1H_15DefaultEpilogueISJ_SK_SK_NS1G_6thread17LinearCombinationISJ_Li1EffLNS1L_9ScaleType4KindE0ELNS_15FloatRoundStyleE2ESJ_EENS1_15EpilogueDefaultEEEEEvvEEEEvNT_6ParamsE,"ax",@progbits
	.align	128
.text._ZN7cutlass13device_kernelINS_4gemm6kernel13GemmUniversalIN4cute5tupleIJiiiiEEENS1_10collective13CollectiveMmaINS1_34MainloopSm90TmaGmmaWarpSpecializedILi7ENS5_IJNS4_1CILi1EEENSA_ILi2EEESB_EEENS1_35KernelTmaWarpSpecializedCooperativeEEENS5_IJNSA_ILi256EEESG_NSA_ILi32EEEEEENS_10bfloat16_tENS5_IJlSB_lEEESJ_SK_NS4_8TiledMMAINS4_8MMA_AtomIJNS4_4SM904GMMA28MMA_64x256x16_F32BF16BF16_SSILNSO_5MajorE0ELSQ_0ELNSO_7ScaleInE1ELSR_1EEEEEENS4_6LayoutINS5_IJSC_SB_SB_EEENS5_IJSB_NSA_ILi0EEESW_EEEEENS5_IJNS4_10UnderscoreESZ_SZ_EEEEENS4_23SM90_TMA_LOAD_MULTICASTENS4_14ComposedLayoutINS4_7SwizzleILi2ELi4ELi3EEENS4_18smem_ptr_flag_bitsILi16EEENSU_INS5_IJNSA_ILi8EEESH_EEENS5_IJSH_SB_EEEEEEEvNS4_8identityENS4_13SM90_TMA_LOADES1C_vS1D_EENS_8epilogue10collective6detail29Sm90TmaWarpSpecializedAdapterINS1H_15DefaultEpilogueISJ_SK_SK_NS1G_6thread17LinearCombinationISJ_Li1EffLNS1L_9ScaleType4KindE0ELNS_15FloatRoundStyleE2ESJ_EENS1_15EpilogueDefaultEEEEEvvEEEEvNT_6ParamsE:
        .type           _ZN7cutlass13device_kernelINS_4gemm6kernel13GemmUniversalIN4cute5tupleIJiiiiEEENS1_10collective13CollectiveMmaINS1_34MainloopSm90TmaGmmaWarpSpecializedILi7ENS5_IJNS4_1CILi1EEENSA_ILi2EEESB_EEENS1_35KernelTmaWarpSpecializedCooperativeEEENS5_IJNSA_ILi256EEESG_NSA_ILi32EEEEEENS_10bfloat16_tENS5_IJlSB_lEEESJ_SK_NS4_8TiledMMAINS4_8MMA_AtomIJNS4_4SM904GMMA28MMA_64x256x16_F32BF16BF16_SSILNSO_5MajorE0ELSQ_0ELNSO_7ScaleInE1ELSR_1EEEEEENS4_6LayoutINS5_IJSC_SB_SB_EEENS5_IJSB_NSA_ILi0EEESW_EEEEENS5_IJNS4_10UnderscoreESZ_SZ_EEEEENS4_23SM90_TMA_LOAD_MULTICASTENS4_14ComposedLayoutINS4_7SwizzleILi2ELi4ELi3EEENS4_18smem_ptr_flag_bitsILi16EEENSU_INS5_IJNSA_ILi8EEESH_EEENS5_IJSH_SB_EEEEEEEvNS4_8identityENS4_13SM90_TMA_LOADES1C_vS1D_EENS_8epilogue10collective6detail29Sm90TmaWarpSpecializedAdapterINS1H_15DefaultEpilogueISJ_SK_SK_NS1G_6thread17LinearCombinationISJ_Li1EffLNS1L_9ScaleType4KindE0ELNS_15FloatRoundStyleE2ESJ_EENS1_15EpilogueDefaultEEEEEvvEEEEvNT_6ParamsE,@function
        .size           _ZN7cutlass13device_kernelINS_4gemm6kernel13GemmUniversalIN4cute5tupleIJiiiiEEENS1_10collective13CollectiveMmaINS1_34MainloopSm90TmaGmmaWarpSpecializedILi7ENS5_IJNS4_1CILi1EEENSA_ILi2EEESB_EEENS1_35KernelTmaWarpSpecializedCooperativeEEENS5_IJNSA_ILi256EEESG_NSA_ILi32EEEEEENS_10bfloat16_tENS5_IJlSB_lEEESJ_SK_NS4_8TiledMMAINS4_8MMA_AtomIJNS4_4SM904GMMA28MMA_64x256x16_F32BF16BF16_SSILNSO_5MajorE0ELSQ_0ELNSO_7ScaleInE1ELSR_1EEEEEENS4_6LayoutINS5_IJSC_SB_SB_EEENS5_IJSB_NSA_ILi0EEESW_EEEEENS5_IJNS4_10UnderscoreESZ_SZ_EEEEENS4_23SM90_TMA_LOAD_MULTICASTENS4_14ComposedLayoutINS4_7SwizzleILi2ELi4ELi3EEENS4_18smem_ptr_flag_bitsILi16EEENSU_INS5_IJNSA_ILi8EEESH_EEENS5_IJSH_SB_EEEEEEEvNS4_8identityENS4_13SM90_TMA_LOADES1C_vS1D_EENS_8epilogue10collective6detail29Sm90TmaWarpSpecializedAdapterINS1H_15DefaultEpilogueISJ_SK_SK_NS1G_6thread17LinearCombinationISJ_Li1EffLNS1L_9ScaleType4KindE0ELNS_15FloatRoundStyleE2ESJ_EENS1_15EpilogueDefaultEEEEEvvEEEEvNT_6ParamsE,(.L_x_587 - _ZN7cutlass13device_kernelINS_4gemm6kernel13GemmUniversalIN4cute5tupleIJiiiiEEENS1_10collective13CollectiveMmaINS1_34MainloopSm90TmaGmmaWarpSpecializedILi7ENS5_IJNS4_1CILi1EEENSA_ILi2EEESB_EEENS1_35KernelTmaWarpSpecializedCooperativeEEENS5_IJNSA_ILi256EEESG_NSA_ILi32EEEEEENS_10bfloat16_tENS5_IJlSB_lEEESJ_SK_NS4_8TiledMMAINS4_8MMA_AtomIJNS4_4SM904GMMA28MMA_64x256x16_F32BF16BF16_SSILNSO_5MajorE0ELSQ_0ELNSO_7ScaleInE1ELSR_1EEEEEENS4_6LayoutINS5_IJSC_SB_SB_EEENS5_IJSB_NSA_ILi0EEESW_EEEEENS5_IJNS4_10UnderscoreESZ_SZ_EEEEENS4_23SM90_TMA_LOAD_MULTICASTENS4_14ComposedLayoutINS4_7SwizzleILi2ELi4ELi3EEENS4_18smem_ptr_flag_bitsILi16EEENSU_INS5_IJNSA_ILi8EEESH_EEENS5_IJSH_SB_EEEEEEEvNS4_8identityENS4_13SM90_TMA_LOADES1C_vS1D_EENS_8epilogue10collective6detail29Sm90TmaWarpSpecializedAdapterINS1H_15DefaultEpilogueISJ_SK_SK_NS1G_6thread17LinearCombinationISJ_Li1EffLNS1L_9ScaleType4KindE0ELNS_15FloatRoundStyleE2ESJ_EENS1_15EpilogueDefaultEEEEEvvEEEEvNT_6ParamsE)
        .other          _ZN7cutlass13device_kernelINS_4gemm6kernel13GemmUniversalIN4cute5tupleIJiiiiEEENS1_10collective13CollectiveMmaINS1_34MainloopSm90TmaGmmaWarpSpecializedILi7ENS5_IJNS4_1CILi1EEENSA_ILi2EEESB_EEENS1_35KernelTmaWarpSpecializedCooperativeEEENS5_IJNSA_ILi256EEESG_NSA_ILi32EEEEEENS_10bfloat16_tENS5_IJlSB_lEEESJ_SK_NS4_8TiledMMAINS4_8MMA_AtomIJNS4_4SM904GMMA28MMA_64x256x16_F32BF16BF16_SSILNSO_5MajorE0ELSQ_0ELNSO_7ScaleInE1ELSR_1EEEEEENS4_6LayoutINS5_IJSC_SB_SB_EEENS5_IJSB_NSA_ILi0EEESW_EEEEENS5_IJNS4_10UnderscoreESZ_SZ_EEEEENS4_23SM90_TMA_LOAD_MULTICASTENS4_14ComposedLayoutINS4_7SwizzleILi2ELi4ELi3EEENS4_18smem_ptr_flag_bitsILi16EEENSU_INS5_IJNSA_ILi8EEESH_EEENS5_IJSH_SB_EEEEEEEvNS4_8identityENS4_13SM90_TMA_LOADES1C_vS1D_EENS_8epilogue10collective6detail29Sm90TmaWarpSpecializedAdapterINS1H_15DefaultEpilogueISJ_SK_SK_NS1G_6thread17LinearCombinationISJ_Li1EffLNS1L_9ScaleType4KindE0ELNS_15FloatRoundStyleE2ESJ_EENS1_15EpilogueDefaultEEEEEvvEEEEvNT_6ParamsE,@"STO_CUDA_ENTRY STV_DEFAULT"
_ZN7cutlass13device_kernelINS_4gemm6kernel13GemmUniversalIN4cute5tupleIJiiiiEEENS1_10collective13CollectiveMmaINS1_34MainloopSm90TmaGmmaWarpSpecializedILi7ENS5_IJNS4_1CILi1EEENSA_ILi2EEESB_EEENS1_35KernelTmaWarpSpecializedCooperativeEEENS5_IJNSA_ILi256EEESG_NSA_ILi32EEEEEENS_10bfloat16_tENS5_IJlSB_lEEESJ_SK_NS4_8TiledMMAINS4_8MMA_AtomIJNS4_4SM904GMMA28MMA_64x256x16_F32BF16BF16_SSILNSO_5MajorE0ELSQ_0ELNSO_7ScaleInE1ELSR_1EEEEEENS4_6LayoutINS5_IJSC_SB_SB_EEENS5_IJSB_NSA_ILi0EEESW_EEEEENS5_IJNS4_10UnderscoreESZ_SZ_EEEEENS4_23SM90_TMA_LOAD_MULTICASTENS4_14ComposedLayoutINS4_7SwizzleILi2ELi4ELi3EEENS4_18smem_ptr_flag_bitsILi16EEENSU_INS5_IJNSA_ILi8EEESH_EEENS5_IJSH_SB_EEEEEEEvNS4_8identityENS4_13SM90_TMA_LOADES1C_vS1D_EENS_8epilogue10collective6detail29Sm90TmaWarpSpecializedAdapterINS1H_15DefaultEpilogueISJ_SK_SK_NS1G_6thread17LinearCombinationISJ_Li1EffLNS1L_9ScaleType4KindE0ELNS_15FloatRoundStyleE2ESJ_EENS1_15EpilogueDefaultEEEEEvvEEEEvNT_6ParamsE:
[----:B------:R-:W0:Y:S02]  /*0000*/  LDC R1, c[0x0][0x28] ;  /* 0x00000a00ff017b82 */ /* 0x000e240000000800 */
[----:B0-----:R-:W-:Y:S01]  /*0010*/  VIADD R1, R1, 0xfffffb40 ;  /* 0xfffffb4001017836 */ /* 0x001fe20000000000 */
[----:B------:R-:W0:Y:S01]  /*0020*/  S2R R5, SR_TID.X ;  /* 0x0000000000057919 */ /* 0x000e220000002100 */
[----:B------:R-:W-:Y:S01]  /*0030*/  ELECT P0, URZ, PT ;  /* 0x00000000003f782f */ /* 0x000fe20003800000 */
[----:B------:R-:W-:Y:S01]  /*0040*/  BSSY B0, `(.L_x_0) ;  /* 0x0000015000007945 */ /* 0x000fe20003800000 */
[--C-:B0-----:R-:W-:Y:S02]  /*0050*/  SHF.R.U32.HI R0, RZ, 0x5, R5.reuse ;  /* 0x00000005ff007819 */ /* 0x101fe40000011605 */
[----:B------:R-:W-:-:S03]  /*0060*/  SHF.R.U32.HI R2, RZ, 0x7, R5 ;  /* 0x00000007ff027819 */ /* 0x000fc60000011605 */
[----:B------:R-:W0:Y:S04]  /*0070*/  SHFL.IDX PT, R3, R0, RZ, 0x1f ;  /* 0x00001fff00037589 */ /* 0x000e2800000e0000 */
[----:B------:R-:W1:Y:S01]  /*0080*/  SHFL.IDX PT, R2, R2, RZ, 0x1f ;  /* 0x00001fff02027589 */ /* 0x000e6200000e0000 */
[----:B0-----:R-:W-:Y:S02]  /*0090*/  R2UR UR9, R3 ;  /* 0x00000000030972ca */ /* 0x001fe400000e0000 */
[----:B-1----:R-:W-:-:S11]  /*00a0*/  R2UR UR5, R2 ;  /* 0x00000000020572ca */ /* 0x002fd600000e0000 */
[----:B------:R-:W-:Y:S02]  /*00b0*/  USHF.R.S32.HI UR4, URZ, 0x1f, UR9 ;  /* 0x0000001f3f047899 */ /* 0x000fe40008011409 */
[----:B------:R-:W-:Y:S02]  /*00c0*/  ISETP.NE.OR P0, PT, RZ, UR9, !P0 ;  /* 0x00000009ff007c0c */ /* 0x000fe4000c705670 */
[----:B------:R-:W-:-:S04]  /*00d0*/  ULEA.HI UR4, UR4, UR9, URZ, 0x2 ;  /* 0x0000000904047291 */ /* 0x000fc8000f8f103f */
[----:B------:R-:W-:-:S04]  /*00e0*/  ULOP3.LUT UR4, UR4, 0xfffffffc, URZ, 0xc0, !UPT ;  /* 0xfffffffc04047892 */ /* 0x000fc8000f8ec03f */
[----:B------:R-:W-:-:S03]  /*00f0*/  UIADD3 UR9, UR9, -UR4, URZ ;  /* 0x8000000409097290 */ /* 0x000fc6000fffe03f */
[----:B------:R-:W-:Y:S09]  /*0100*/  @P0 BRA `(.L_x_1) ;  /* 0x0000000000200947 */ /* 0x000ff20003800000 */
[----:B------:R-:W-:Y:S02]  /*0110*/  ULDC.64 UR6, c[0x0][0x198] ;  /* 0x0000660000067ab9 */ /* 0x000fe40000000a00 */
[----:B------:R-:W-:Y:S02]  /*0120*/  UIADD3 UR10, UP0, UR6, 0xf0, URZ ;  /* 0x000000f0060a7890 */ /* 0x000fe4000ff1e03f */
[----:B------:R-:W-:Y:S02]  /*0130*/  UIADD3 UR6, UP1, UR6, 0x1f0, URZ ;  /* 0x000001f006067890 */ /* 0x000fe4000ff3e03f */
[----:B------:R-:W-:Y:S02]  /*0140*/  UIADD3.X UR11, URZ, UR7, URZ, UP0, !UPT ;  /* 0x000000073f0b7290 */ /* 0x000fe400087fe43f */
[----:B------:R-:W-:-:S07]  /*0150*/  UIADD3.X UR7, URZ, UR7, URZ, UP1, !UPT ;  /* 0x000000073f077290 */ /* 0x000fce0008ffe43f */
[----:B------:R0:W-:Y:S02]  /*0160*/  UTMACCTL.PF [UR10] ;  /* 0x000000000a0079b9 */ /* 0x0001e40008040000 */
[----:B------:R0:W-:Y:S02]  /*0170*/  UTMACCTL.PF [UR6] ;  /* 0x00000000060079b9 */ /* 0x0001e40008040000 */
[----:B0-----:R-:W-:Y:S01]  /*0180*/  NOP ;  /* 0x0000000000007918 */ /* 0x001fe20000000000 */
.L_x_1:
[----:B------:R-:W-:Y:S05]  /*0190*/  BSYNC B0 ;  /* 0x0000000000007941 */ /* 0x000fea0003800000 */
.L_x_0:
[----:B------:R-:W0:Y:S01]  /*01a0*/  SHFL.IDX PT, R2, R0, RZ, 0x1f ;  /* 0x00001fff00027589 */ /* 0x000e2200000e0000 */
[----:B------:R-:W-:Y:S01]  /*01b0*/  UISETP.NE.AND UP0, UPT, UR9, 0x3, UPT ;  /* 0x000000030900788c */ /* 0x000fe2000bf05270 */
[----:B------:R-:W-:Y:S01]  /*01c0*/  ISETP.NE.AND P2, PT, RZ, UR5, PT ;  /* 0x00000005ff007c0c */ /* 0x000fe2000bf45270 */
[----:B------:R-:W-:Y:S02]  /*01d0*/  UIADD3 UR16, UR5, -0x1, URZ ;  /* 0xffffffff05107890 */ /* 0x000fe4000fffe03f */
[----:B------:R-:W-:Y:S02]  /*01e0*/  UISETP.EQ.OR UP0, UPT, UR9, URZ, !UP0 ;  /* 0x0000003f0900728c */ /* 0x000fe4000c702670 */
[----:B------:R-:W-:Y:S02]  /*01f0*/  UISETP.GE.U32.AND UP1, UPT, UR16, 0x2, UPT ;  /* 0x000000021000788c */ /* 0x000fe4000bf26070 */
[----:B------:R-:W-:-:S04]  /*0200*/  UISETP.EQ.AND UP0, UPT, UR5, URZ, UP0 ;  /* 0x0000003f0500728c */ /* 0x000fc80008702270 */
[----:B------:R-:W-:-:S04]  /*0210*/  USEL UR40, URZ, 0x1, !UP0 ;  /* 0x000000013f287887 */ /* 0x000fc8000c000000 */
[----:B------:R-:W-:Y:S01]  /*0220*/  USEL UR40, UR40, 0x2, UP1 ;  /* 0x0000000228287887 */ /* 0x000fe20008800000 */
[----:B0-----:R-:W-:-:S13]  /*0230*/  ISETP.NE.AND P0, PT, R2, RZ, PT ;  /* 0x000000ff0200720c */ /* 0x001fda0003f05270 */
[----:B------:R-:W-:Y:S05]  /*0240*/  @P0 BRA `(.L_x_2) ;  /* 0x0000000000700947 */ /* 0x000fea0003800000 */
[----:B------:R-:W0:Y:S01]  /*0250*/  S2UR UR8, SR_CgaCtaId ;  /* 0x00000000000879c3 */ /* 0x000e220000008800 */
[----:B------:R-:W-:Y:S01]  /*0260*/  UMOV UR4, 0x400 ;  /* 0x0000040000047882 */ /* 0x000fe20000000000 */
[----:B------:R-:W-:Y:S01]  /*0270*/  UMOV UR5, 0x1 ;  /* 0x0000000100057882 */ /* 0x000fe20000000000 */
[----:B------:R-:W-:Y:S01]  /*0280*/  UMOV UR6, 0x4 ;  /* 0x0000000400067882 */ /* 0x000fe20000000000 */
[----:B------:R-:W-:Y:S01]  /*0290*/  ELECT P0, URZ, PT ;  /* 0x00000000003f782f */ /* 0x000fe20003800000 */
[----:B------:R-:W-:-:S04]  /*02a0*/  UIADD3 UR6, -UR6, 0x100000, URZ ;  /* 0x0010000006067890 */ /* 0x000fc8000fffe13f */
[----:B------:R-:W-:Y:S02]  /*02b0*/  USHF.L.U32 UR7, UR6, 0xb, URZ ;  /* 0x0000000b06077899 */ /* 0x000fe4000800063f */
[----:B------:R-:W-:Y:S02]  /*02c0*/  USHF.L.U32 UR6, UR6, 0x1, URZ ;  /* 0x0000000106067899 */ /* 0x000fe4000800063f */
[----:B0-----:R-:W-:Y:S02]  /*02d0*/  ULEA UR8, UR8, UR4, 0x18 ;  /* 0x0000000408087291 */ /* 0x001fe4000f8ec03f */
[----:B------:R-:W-:-:S04]  /*02e0*/  UIADD3 UR4, -UR5, 0x100000, URZ ;  /* 0x0010000005047890 */ /* 0x000fc8000fffe13f */
[----:B------:R-:W-:Y:S02]  /*02f0*/  USHF.L.U32 UR5, UR4, 0xb, URZ ;  /* 0x0000000b04057899 */ /* 0x000fe4000800063f */
[----:B------:R-:W-:Y:S01]  /*0300*/  USHF.L.U32 UR4, UR4, 0x1, URZ ;  /* 0x0000000104047899 */ /* 0x000fe2000800063f */
[----:B------:R-:W0:Y:S11]  /*0310*/  FENCE.VIEW.ASYNC.S ;  /* 0x00000000000073c6 */ /* 0x000e360000000000 */
[----:B0-----:R0:W1:Y:S01]  /*0320*/  SYNCS.EXCH.64 URZ, [UR8], UR4 ;  /* 0x00000004083f75b2 */ /* 0x0010620008000100 */
[----:B------:R0:W2:Y:S01]  /*0330*/  SYNCS.EXCH.64 URZ, [UR8+0x38], UR6 ;  /* 0x00003806083f75b2 */ /* 0x0000a20008000100 */
[----:B------:R0:W3:Y:S01]  /*0340*/  SYNCS.EXCH.64 URZ, [UR8+0x8], UR4 ;  /* 0x00000804083f75b2 */ /* 0x0000e20008000100 */
[----:B------:R0:W4:Y:S01]  /*0350*/  SYNCS.EXCH.64 URZ, [UR8+0x40], UR6 ;  /* 0x00004006083f75b2 */ /* 0x0001220008000100 */
[----:B------:R0:W0:Y:S01]  /*0360*/  SYNCS.EXCH.64 URZ, [UR8+0x10], UR4 ;  /* 0x00001004083f75b2 */ /* 0x0000220008000100 */
        /* <DEDUP_REMOVED lines=9> */
[----:B------:R-:W-:Y:S01]  /*0400*/  NOP ;  /* 0x0000000000007918 */ /* 0x000fe20000000000 */
.L_x_2:
[----:B------:R-:W5:Y:S01]  /*0410*/  S2UR UR10, SR_CTAID.Y ;  /* 0x00000000000a79c3 */ /* 0x000f620000002600 */
[----:B------:R-:W1:Y:S01]  /*0420*/  SHFL.IDX PT, R0, R0, RZ, 0x1f ;  /* 0x00001fff00007589 */ /* 0x000e6200000e0000 */
[----:B------:R-:W-:Y:S02]  /*0430*/  SHF.R.S32.HI R3, RZ, 0x1f, R5 ;  /* 0x0000001fff037819 */ /* 0x000fe40000011405 */
[----:B------:R-:W-:Y:S02]  /*0440*/  ELECT P0, URZ, PT ;  /* 0x00000000003f782f */ /* 0x000fe40003800000 */
[----:B------:R-:W-:Y:S01]  /*0450*/  SHF.R.S32.HI R7, RZ, 0x1f, R2 ;  /* 0x0000001fff077819 */ /* 0x000fe20000011402 */
[----:B0-----:R-:W-:Y:S01]  /*0460*/  ULDC UR4, c[0x0][0x154] ;  /* 0x0000550000047ab9 */ /* 0x001fe20000000800 */
[----:B------:R-:W-:Y:S01]  /*0470*/  LEA.HI R3, R3, R5, RZ, 0x7 ;  /* 0x0000000503037211 */ /* 0x000fe200078f38ff */
[----:B------:R-:W-:Y:S01]  /*0480*/  ULDC UR11, c[0x0][0x148] ;  /* 0x00005200000b7ab9 */ /* 0x000fe20000000800 */
[----:B------:R-:W0:Y:S01]  /*0490*/  S2UR UR13, SR_CTAID.X ;  /* 0x00000000000d79c3 */ /* 0x000e220000002500 */
[----:B------:R-:W-:Y:S01]  /*04a0*/  LEA.HI R7, R7, R2, RZ, 0x2 ;  /* 0x0000000207077211 */ /* 0x000fe200078f10ff */
[----:B------:R-:W-:Y:S01]  /*04b0*/  NOP ;  /* 0x0000000000007918 */ /* 0x000fe20000000000 */
[----:B------:R-:W-:Y:S01]  /*04c0*/  LOP3.LUT R3, R3, 0xffffff80, RZ, 0xc0, !PT ;  /* 0xffffff8003037812 */ /* 0x000fe200078ec0ff */
[----:B------:R-:W-:Y:S01]  /*04d0*/  NOP ;  /* 0x0000000000007918 */ /* 0x000fe20000000000 */
[----:B------:R-:W-:-:S03]  /*04e0*/  LOP3.LUT R7, R7, 0x3ffffffc, RZ, 0xc0, !PT ;  /* 0x3ffffffc07077812 */ /* 0x000fc600078ec0ff */
[----:B------:R-:W-:Y:S02]  /*04f0*/  IMAD.IADD R3, R5, 0x1, -R3 ;  /* 0x0000000105037824 */ /* 0x000fe400078e0a03 */
[----:B------:R-:W-:Y:S01]  /*0500*/  IMAD.IADD R2, R2, 0x1, -R7 ;  /* 0x0000000102027824 */ /* 0x000fe200078e0a07 */
[----:B-----5:R-:W-:Y:S02]  /*0510*/  I2FP.F32.U32 R4, UR10 ;  /* 0x0000000a00047c45 */ /* 0x020fe40008201000 */
[----:B-1----:R-:W-:Y:S02]  /*0520*/  ISETP.NE.OR P0, PT, R0, RZ, !P0 ;  /* 0x000000ff0000720c */ /* 0x002fe40004705670 */
[----:B------:R-:W-:Y:S01]  /*0530*/  SHF.R.S32.HI R0, RZ, 0x1f, R3 ;  /* 0x0000001fff007819 */ /* 0x000fe20000011403 */
[----:B------:R-:W-:Y:S01]  /*0540*/  FMUL R8, R4, UR4 ;  /* 0x0000000404087c20 */ /* 0x000fe20008400000 */
[----:B------:R-:W-:Y:S01]  /*0550*/  ULDC UR4, c[0x0][0x150] ;  /* 0x0000540000047ab9 */ /* 0x000fe20000000800 */
[----:B0-----:R-:W-:-:S02]  /*0560*/  I2FP.F32.U32 R4, UR13 ;  /* 0x0000000d00047c45 */ /* 0x001fc40008201000 */
[----:B------:R-:W-:Y:S02]  /*0570*/  LEA.HI R0, R0, R3, RZ, 0x3 ;  /* 0x0000000300007211 */ /* 0x000fe400078f18ff */
[----:B------:R-:W0:Y:S01]  /*0580*/  F2I.U32.TRUNC.NTZ R8, R8 ;  /* 0x0000000800087305 */ /* 0x000e22000020f000 */
[----:B------:R-:W-:Y:S01]  /*0590*/  FMUL R6, R4, UR4 ;  /* 0x0000000404067c20 */ /* 0x000fe20008400000 */
[--C-:B------:R-:W-:Y:S02]  /*05a0*/  SHF.R.S32.HI R4, RZ, 0x3, R0.reuse ;  /* 0x00000003ff047819 */ /* 0x100fe40000011400 */
[----:B------:R-:W-:Y:S01]  /*05b0*/  VOTEU.ALL UP0, P0 ;  /* 0x00000000003f7886 */ /* 0x000fe20000000000 */
[----:B------:R-:W-:Y:S01]  /*05c0*/  SHF.R.S32.HI R5, RZ, 0x1f, R0 ;  /* 0x0000001fff057819 */ /* 0x000fe20000011400 */
[----:B------:R-:W-:Y:S01]  /*05d0*/  UMOV UR4, 0x20 ;  /* 0x0000002000047882 */ /* 0x000fe20000000000 */
[----:B------:R-:W1:Y:S01]  /*05e0*/  LDC R0, c[0x0][0x140] ;  /* 0x00005000ff007b82 */ /* 0x000e620000000800 */
[----:B------:R-:W5:Y:S01]  /*05f0*/  F2I.U32.TRUNC.NTZ R6, R6 ;  /* 0x0000000600067305 */ /* 0x000f62000020f000 */
[----:B------:R-:W-:Y:S01]  /*0600*/  LEA.HI R5, R5, R4, RZ, 0x2 ;  /* 0x0000000405057211 */ /* 0x000fe200078f10ff */
[----:B------:R-:W-:Y:S01]  /*0610*/  @!UP0 UMOV UR7, 0x400 ;  /* 0x0000040000078882 */ /* 0x000fe20000000000 */
[----:B------:R-:W-:-:S04]  /*0620*/  @!UP0 UIADD3 UR4, -UR4, 0x100000, URZ ;  /* 0x0010000004048890 */ /* 0x000fc8000fffe13f */
[----:B------:R-:W-:Y:S02]  /*0630*/  @!UP0 USHF.L.U32 UR5, UR4, 0xb, URZ ;  /* 0x0000000b04058899 */ /* 0x000fe4000800063f */
[----:B------:R-:W-:Y:S01]  /*0640*/  @!UP0 USHF.L.U32 UR4, UR4, 0x1, URZ ;  /* 0x0000000104048899 */ /* 0x000fe2000800063f */
[----:B------:R-:W-:Y:S01]  /*0650*/  LOP3.LUT R5, R5, 0xfffffffc, RZ, 0xc0, !PT ;  /* 0xfffffffc05057812 */ /* 0x000fe200078ec0ff */
[----:B------:R-:W-:Y:S01]  /*0660*/  VOTEU.ALL UP1, P0 ;  /* 0x00000000003f7886 */ /* 0x000fe20000020000 */
[----:B------:R-:W2:Y:S01]  /*0670*/  @!UP0 S2UR UR8, SR_CgaCtaId ;  /* 0x00000000000889c3 */ /* 0x000ea20000008800 */
[----:B0-----:R-:W-:Y:S02]  /*0680*/  R2UR UR12, R8 ;  /* 0x00000000080c72ca */ /* 0x001fe400000e0000 */
[----:B------:R-:W-:-:S04]  /*0690*/  IMAD.IADD R5, R4, 0x1, -R5 ;  /* 0x0000000104057824 */ /* 0x000fc800078e0a05 */
[----:B------:R-:W-:Y:S01]  /*06a0*/  IMAD R2, R2, 0x4, R5 ;  /* 0x0000000402027824 */ /* 0x000fe200078e0205 */
[----:B-----5:R-:W-:-:S03]  /*06b0*/  R2UR UR6, R6 ;  /* 0x00000000060672ca */ /* 0x020fc600000e0000 */
[----:B------:R-:W-:-:S03]  /*06c0*/  IMAD.SHL.U32 R5, R2, 0x4, RZ ;  /* 0x0000000402057824 */ /* 0x000fc600078e00ff */
[----:B------:R-:W-:Y:S02]  /*06d0*/  UIADD3 UR12, -UR12, URZ, URZ ;  /* 0x0000003f0c0c7290 */ /* 0x000fe4000fffe13f */
[----:B------:R-:W-:Y:S02]  /*06e0*/  LOP3.LUT R152, R2, 0xc, R5, 0x78, !PT ;  /* 0x0000000c02987812 */ /* 0x000fe400078e7805 */
[----:B------:R-:W-:Y:S01]  /*06f0*/  UIMAD UR14, UR11, UR12, UR10 ;  /* 0x0000000c0b0e72a4 */ /* 0x000fe2000f8e020a */
[----:B-1----:R-:W-:Y:S02]  /*0700*/  ISETP.EQ.U32.AND P3, PT, R0, 0x1, PT ;  /* 0x000000010000780c */ /* 0x002fe40003f62070 */
[----:B------:R-:W-:Y:S02]  /*0710*/  UIADD3 UR6, -UR6, URZ, URZ ;  /* 0x0000003f06067290 */ /* 0x000fe4000fffe13f */
[----:B--2---:R-:W-:Y:S01]  /*0720*/  @!UP0 ULEA UR7, UR8, UR7, 0x18 ;  /* 0x0000000708078291 */ /* 0x004fe2000f8ec03f */
[----:B------:R-:W-:Y:S01]  /*0730*/  ISETP.NE.AND P1, PT, R152, UR14, PT ;  /* 0x0000000e98007c0c */ /* 0x000fe2000bf25270 */
[----:B------:R-:W-:Y:S01]  /*0740*/  VOTEU.ALL UP0, P0 ;  /* 0x00000000003f7886 */ /* 0x000fe20000000000 */
[----:B------:R-:W-:Y:S01]  /*0750*/  ULDC UR8, c[0x0][0x144] ;  /* 0x0000510000087ab9 */ /* 0x000fe20000000800 */
[----:B------:R-:W-:Y:S01]  /*0760*/  LOP3.LUT P0, RZ, R3, 0x7, RZ, 0xc0, !PT ;  /* 0x0000000703ff7812 */ /* 0x000fe2000780c0ff */
[----:B------:R-:W-:-:S03]  /*0770*/  UIMAD UR8, UR8, UR6, UR13 ;  /* 0x00000006080872a4 */ /* 0x000fc6000f8e020d */
[----:B------:R-:W-:-:S03]  /*0780*/  ISETP.LT.U32.AND P0, PT, R152, 0x2, !P0 ;  /* 0x000000029800780c */ /* 0x000fc60004701070 */
[----:B------:R-:W-:Y:S01]  /*0790*/  ISETP.EQ.OR P1, PT, RZ, UR8, !P1 ;  /* 0x00000008ff007c0c */ /* 0x000fe2000cf22670 */
[----:B------:R-:W0:Y:S02]  /*07a0*/  FENCE.VIEW.ASYNC.S ;  /* 0x00000000000073c6 */ /* 0x000e240000000000 */
[----:B0-----:R0:W1:Y:S01]  /*07b0*/  @!UP0 SYNCS.EXCH.64 URZ, [UR7+0x80], UR4 ;  /* 0x00008004073f85b2 */ /* 0x0010620008000100 */
[----:B------:R-:W-:-:S04]  /*07c0*/  PLOP3.LUT P0, PT, P0, P1, PT, 0x80, 0x0 ;  /* 0x000000000000781c */ /* 0x000fc80000703070 */
[----:B------:R-:W-:Y:S01]  /*07d0*/  P2R R17, PR, RZ, 0x1 ;  /* 0x00000001ff117803 */ /* 0x000fe20000000000 */
[----:B------:R0:W2:Y:S01]  /*07e0*/  @!UP1 SYNCS.EXCH.64 URZ, [UR7+0x88], UR4 ;  /* 0x00008804073f95b2 */ /* 0x0000a20008000100 */
[----:B------:R-:W-:Y:S01]  /*07f0*/  NOP ;  /* 0x0000000000007918 */ /* 0x000fe20000000000 */
[----:B------:R-:W-:Y:S06]  /*0800*/  @!P3 BRA `(.L_x_3) ;  /* 0x000000000008b947 */ /* 0x000fec0003800000 */
[----:B-1234-:R-:W-:Y:S01]  /*0810*/  UCGABAR_ARV ;  /* 0x00000000000079c7 */ /* 0x01efe20008000000 */
[----:B------:R-:W-:Y:S05]  /*0820*/  BRA `(.L_x_4) ;  /* 0x0000000000047947 */ /* 0x000fea0003800000 */
.L_x_3:
[----:B-1234-:R-:W-:Y:S01]  /*0830*/  NOP ;  /* 0x0000000000007918 */ /* 0x01efe20000000000 */
.L_x_4:
[----:B0-----:R-:W-:Y:S01]  /*0840*/  ULDC UR4, c[0x0][0x65c] ;  /* 0x0001970000047ab9 */ /* 0x001fe20000000800 */
[----:B------:R-:W-:Y:S01]  /*0850*/  UMOV UR5, URZ ;  /* 0x0000003f00057c82 */ /* 0x000fe20008000000 */
[----:B------:R-:W-:-:S03]  /*0860*/  UISETP.NE.AND UP0, UPT, UR4, 0x1, UPT ;  /* 0x000000010400788c */ /* 0x000fc6000bf05270 */
[----:B------:R-:W-:Y:S01]  /*0870*/  UMOV UR4, UR13 ;  /* 0x0000000d00047c82 */ /* 0x000fe20008000000 */
[----:B------:R-:W-:Y:S02]  /*0880*/  UP2UR UR45, UPR, URZ, 0x1 ;  /* 0x000000013f2d7883 */ /* 0x000fe40008000000 */
[----:B------:R-:W-:Y:S02]  /*0890*/  PLOP3.LUT P0, PT, PT, PT, UP0, 0x80, 0x0 ;  /* 0x000000000000781c */ /* 0x000fe40003f0f008 */
[----:B------:R-:W-:Y:S02]  /*08a0*/  PLOP3.LUT P1, PT, PT, PT, UP0, 0x80, 0x0 ;  /* 0x000000000000781c */ /* 0x000fe40003f2f008 */
[----:B------:R-:W-:Y:S01]  /*08b0*/  PLOP3.LUT P5, PT, PT, PT, UP0, 0x80, 0x0 ;  /* 0x000000000000781c */ /* 0x000fe20003faf008 */
[----:B------:R-:W-:Y:S01]  /*08c0*/  @UP0 ULDC UR14, c[0x0][0x10] ;  /* 0x00000400000e0ab9 */ /* 0x000fe20000000800 */
[----:B------:R-:W-:Y:S01]  /*08d0*/  @UP0 UMOV UR6, UR10 ;  /* 0x0000000a00060c82 */ /* 0x000fe20008000000 */
[----:B------:R-:W-:Y:S01]  /*08e0*/  @UP0 UMOV UR7, URZ ;  /* 0x0000003f00070c82 */ /* 0x000fe20008000000 */
[----:B------:R-:W-:Y:S01]  /*08f0*/  PLOP3.LUT P4, PT, PT, PT, UP0, 0x80, 0x0 ;  /* 0x000000000000781c */ /* 0x000fe20003f8f008 */
[----:B------:R-:W-:-:S03]  /*0900*/  @UP0 UIMAD.WIDE.U32 UR14, UR13, UR14, UR6 ;  /* 0x0000000e0d0e02a5 */ /* 0x000fc6000f8e0006 */
[----:B------:R-:W-:Y:S01]  /*0910*/  @!UP0 ULDC UR7, c[0x0][0xc] ;  /* 0x0000030000078ab9 */ /* 0x000fe20000000800 */
[----:B------:R-:W-:Y:S01]  /*0920*/  @UP0 UMOV UR6, URZ ;  /* 0x0000003f00060c82 */ /* 0x000fe20008000000 */
[----:B------:R-:W-:Y:S01]  /*0930*/  @!UP0 UIMAD.WIDE.U32 UR4, UR10, UR7, UR4 ;  /* 0x000000070a0482a5 */ /* 0x000fe2000f8e0004 */
[----:B------:R-:W-:Y:S01]  /*0940*/  MOV R2, UR14 ;  /* 0x0000000e00027c02 */ /* 0x000fe20008000f00 */
[----:B------:R-:W-:Y:S02]  /*0950*/  @UP0 UIADD3 UR6, UR15, UR6, URZ ;  /* 0x000000060f060290 */ /* 0x000fe4000fffe03f */
[----:B------:R-:W-:Y:S02]  /*0960*/  IMAD.U32 R3, RZ, RZ, UR15 ;  /* 0x0000000fff037e24 */ /* 0x000fe4000f8e00ff */
[----:B------:R-:W-:Y:S01]  /*0970*/  MOV R5, UR5 ;  /* 0x0000000500057c02 */ /* 0x000fe20008000f00 */
[----:B------:R-:W-:Y:S02]  /*0980*/  @P0 IMAD.MOV.U32 R7, RZ, RZ, R2 ;  /* 0x000000ffff070224 */ /* 0x000fe400078e0002 */
[----:B------:R-:W-:-:S02]  /*0990*/  IMAD.U32 R2, RZ, RZ, UR4 ;  /* 0x00000004ff027e24 */ /* 0x000fc4000f8e00ff */
[----:B------:R-:W-:Y:S02]  /*09a0*/  @P1 IMAD.U32 R6, RZ, RZ, UR6 ;  /* 0x00000006ff061e24 */ /* 0x000fe4000f8e00ff */
[----:B------:R-:W-:Y:S02]  /*09b0*/  @!P5 IMAD.MOV.U32 R6, RZ, RZ, R5 ;  /* 0x000000ffff06d224 */ /* 0x000fe400078e0005 */
[----:B------:R-:W-:Y:S02]  /*09c0*/  @!P4 IMAD.MOV.U32 R7, RZ, RZ, R2 ;  /* 0x000000ffff07c224 */ /* 0x000fe400078e0002 */
[----:B------:R-:W-:Y:S01]  /*09d0*/  IMAD.U32 R3, RZ, RZ, UR5 ;  /* 0x00000005ff037e24 */ /* 0x000fe2000f8e00ff */
[----:B------:R0:W-:Y:S01]  /*09e0*/  STL [R1+0x200], R6 ;  /* 0x0002000601007387 */ /* 0x0001e20000100800 */
[----:B------:R-:W-:-:S03]  /*09f0*/  IMAD.U32 R4, RZ, RZ, UR4 ;  /* 0x00000004ff047e24 */ /* 0x000fc6000f8e00ff */
[----:B------:R0:W-:Y:S01]  /*0a00*/  STL [R1+0x204], R7 ;  /* 0x0002040701007387 */ /* 0x0001e20000100800 */
[----:B------:R-:W-:Y:S05]  /*0a10*/  @!P3 BRA `(.L_x_5) ;  /* 0x00000000000cb947 */ /* 0x000fea0003800000 */
[----:B------:R-:W-:Y:S01]  /*0a20*/  UCGABAR_WAIT ;  /* 0x0000000000007dc7 */ /* 0x000fe20008000000 */
[----:B------:R-:W-:Y:S01]  /*0a30*/  CCTL.IVALL ;  /* 0x00000000ff00798f */ /* 0x000fe20002000000 */
[----:B------:R-:W-:Y:S05]  /*0a40*/  BRA `(.L_x_6) ;  /* 0x0000000000047947 */ /* 0x000fea0003800000 */
.L_x_5:
[----:B------:R-:W-:Y:S06]  /*0a50*/  BAR.SYNC.DEFER_BLOCKING 0x0 ;  /* 0x0000000000007b1d */ /* 0x000fec0000010000 */
.L_x_6:
[----:B------:R-:W-:Y:S05]  /*0a60*/  @!P2 BRA `(.L_x_7) ;  /* 0x0000015c00d0a947 */ /* 0x000fea0003800000 */
[----:B------:R-:W-:-:S06]  /*0a70*/  UISETP.GT.U32.AND UP0, UPT, UR16, 0x1, UPT ;  /* 0x000000011000788c */ /* 0x000fcc000bf04070 */
[----:B------:R-:W-:-:S13]  /*0a80*/  PLOP3.LUT P0, PT, PT, PT, UP0, 0x80, 0x0 ;  /* 0x000000000000781c */ /* 0x000fda0003f0f008 */
[----:B------:R-:W-:Y:S05]  /*0a90*/  @P0 EXIT ;  /* 0x000000000000094d */ /* 0x000fea0003800000 */
[----:B------:R-:W-:Y:S01]  /*0aa0*/  ULDC.64 UR4, c[0x0][0x650] ;  /* 0x0001940000047ab9 */ /* 0x000fe20000000a00 */
[----:B------:R-:W-:Y:S01]  /*0ab0*/  UMOV UR41, 0xffffffff ;  /* 0xffffffff00297882 */ /* 0x000fe20000000000 */
[----:B------:R-:W-:Y:S01]  /*0ac0*/  ISETP.GE.U32.AND P0, PT, R7, UR4, PT ;  /* 0x0000000407007c0c */ /* 0x000fe2000bf06070 */
[----:B------:R-:W-:Y:S01]  /*0ad0*/  UMOV UR42, 0xffffffff ;  /* 0xffffffff002a7882 */ /* 0x000fe20000000000 */
[----:B------:R-:W-:Y:S01]  /*0ae0*/  UMOV UR43, 0xffffffff ;  /* 0xffffffff002b7882 */ /* 0x000fe20000000000 */
[----:B------:R-:W-:Y:S02]  /*0af0*/  PRMT R0, RZ, 0x7610, R0 ;  /* 0x00007610ff007816 */ /* 0x000fe40000000000 */
[----:B------:R-:W-:-:S13]  /*0b00*/  ISETP.GE.U32.AND.EX P0, PT, R6, UR5, PT, P0 ;  /* 0x0000000506007c0c */ /* 0x000fda000bf06100 */
[----:B------:R-:W-:Y:S05]  /*0b10*/  @P0 BRA `(.L_x_8) ;  /* 0x0000000400480947 */ /* 0x000fea0003800000 */
[----:B------:R-:W-:Y:S01]  /*0b20*/  ULDC.64 UR16, c[0x0][0x628] ;  /* 0x00018a0000107ab9 */ /* 0x000fe20000000a00 */
[C---:B------:R-:W-:Y:S01]  /*0b30*/  R2UR UR19, R7.reuse ;  /* 0x00000000071372ca */ /* 0x040fe200000e0000 */
[----:B------:R-:W-:Y:S01]  /*0b40*/  ULDC UR18, c[0x0][0x630] ;  /* 0x00018c0000127ab9 */ /* 0x000fe20000000800 */
[----:B------:R-:W-:Y:S02]  /*0b50*/  ISETP.NE.U32.AND P0, PT, RZ, UR16, PT ;  /* 0x00000010ff007c0c */ /* 0x000fe4000bf05070 */
[----:B------:R-:W-:Y:S02]  /*0b60*/  R2UR UR4, R7 ;  /* 0x00000000070472ca */ /* 0x000fe400000e0000 */
[----:B------:R-:W-:Y:S02]  /*0b70*/  ISETP.NE.AND.EX P0, PT, RZ, UR17, PT, P0 ;  /* 0x00000011ff007c0c */ /* 0x000fe4000bf05300 */
[----:B------:R-:W-:-:S11]  /*0b80*/  R2UR UR5, R6 ;  /* 0x00000000060572ca */ /* 0x000fd600000e0000 */
[----:B------:R-:W-:Y:S05]  /*0b90*/  @!P0 BRA `(.L_x_9) ;  /* 0x0000000000308947 */ /* 0x000fea0003800000 */
[----:B------:R-:W-:Y:S01]  /*0ba0*/  R2UR UR4, R7 ;  /* 0x00000000070472ca */ /* 0x000fe200000e0000 */
[----:B------:R-:W-:Y:S01]  /*0bb0*/  ULDC UR9, c[0x0][0x634] ;  /* 0x00018d0000097ab9 */ /* 0x000fe20000000800 */
[----:B------:R-:W-:-:S11]  /*0bc0*/  R2UR UR13, R6 ;  /* 0x00000000060d72ca */ /* 0x000fd600000e0000 */
[----:B------:R-:W-:-:S04]  /*0bd0*/  UIADD3 UR9, UP0, UR4, UR9, URZ ;  /* 0x0000000904097290 */ /* 0x000fc8000ff1e03f */
[----:B------:R-:W-:-:S04]  /*0be0*/  UIADD3.X UR13, URZ, UR13, URZ, UP0, !UPT ;  /* 0x0000000d3f0d7290 */ /* 0x000fc800087fe43f */
[----:B------:R-:W-:-:S04]  /*0bf0*/  UIMAD.WIDE.U32 UR4, UR13, UR16, URZ ;  /* 0x000000100d0472a5 */ /* 0x000fc8000f8e003f */
[----:B------:R-:W-:Y:S02]  /*0c00*/  UIMAD.WIDE.U32 UR6, UP0, UR9, UR17, UR4 ;  /* 0x00000011090672a5 */ /* 0x000fe4000f800004 */
[----:B------:R-:W-:Y:S02]  /*0c10*/  UIMAD.WIDE.U32 UR4, UR9, UR16, URZ ;  /* 0x00000010090472a5 */ /* 0x000fe4000f8e003f */
[----:B------:R-:W-:Y:S02]  /*0c20*/  UIADD3.X UR15, URZ, URZ, URZ, UP0, !UPT ;  /* 0x0000003f3f0f7290 */ /* 0x000fe400087fe43f */
[----:B------:R-:W-:Y:S01]  /*0c30*/  UIADD3 URZ, UP0, UR5, UR6, URZ ;  /* 0x00000006053f7290 */ /* 0x000fe2000ff1e03f */
[----:B------:R-:W-:-:S03]  /*0c40*/  UMOV UR14, UR7 ;  /* 0x00000007000e7c82 */ /* 0x000fc60008000000 */
[----:B------:R-:W-:-:S12]  /*0c50*/  UIMAD.WIDE.U32.X UR4, UR13, UR17, UR14, UP0 ;  /* 0x000000110d0472a5 */ /* 0x000fd800080e040e */
.L_x_9:
[----:B------:R-:W-:Y:S01]  /*0c60*/  USHF.R.U64 UR43, UR4, UR18, UR5 ;  /* 0x00000012042b7299 */ /* 0x000fe20008001205 */
[----:B------:R-:W-:Y:S01]  /*0c70*/  R2UR UR7, R6 ;  /* 0x00000000060772ca */ /* 0x000fe200000e0000 */
[----:B------:R-:W-:Y:S02]  /*0c80*/  USHF.R.U32.HI UR4, URZ, UR18, UR5 ;  /* 0x000000123f047299 */ /* 0x000fe40008011605 */
[----:B------:R-:W-:Y:S01]  /*0c90*/  UIADD3 UR5, UP0, URZ, -UR43, URZ ;  /* 0x8000002b3f057290 */ /* 0x000fe2000ff1e03f */
[----:B------:R-:W-:Y:S01]  /*0ca0*/  ULDC.64 UR14, c[0x0][0x620] ;  /* 0x00018800000e7ab9 */ /* 0x000fe20000000a00 */
[----:B------:R-:W-:Y:S02]  /*0cb0*/  UMOV UR6, UR19 ;  /* 0x0000001300067c82 */ /* 0x000fe40008000000 */
[----:B------:R-:W-:Y:S01]  /*0cc0*/  UIADD3.X UR4, URZ, ~UR4, URZ, UP0, !UPT ;  /* 0x800000043f047290 */ /* 0x000fe200087fe43f */
[----:B------:R-:W-:Y:S01]  /*0cd0*/  ULDC UR9, c[0x0][0x618] ;  /* 0x0001860000097ab9 */ /* 0x000fe20000000800 */
[----:B------:R-:W-:-:S02]  /*0ce0*/  UIMAD UR12, UR11, UR12, UR10 ;  /* 0x0000000c0b0c72a4 */ /* 0x000fc4000f8e020a */
[----:B------:R-:W-:Y:S02]  /*0cf0*/  UIMAD UR4, UR4, UR14, URZ ;  /* 0x0000000e040472a4 */ /* 0x000fe4000f8e023f */
[----:B------:R-:W-:Y:S02]  /*0d00*/  UIMAD.WIDE.U32 UR6, UR5, UR14, UR6 ;  /* 0x0000000e050672a5 */ /* 0x000fe4000f8e0006 */
[----:B------:R-:W-:Y:S01]  /*0d10*/  UIMAD UR4, UR5, UR15, UR4 ;  /* 0x0000000f050472a4 */ /* 0x000fe2000f8e0204 */
[----:B------:R-:W-:Y:S01]  /*0d20*/  ULDC UR10, c[0x0][0x608] ;  /* 0x00018200000a7ab9 */ /* 0x000fe20000000800 */
[----:B------:R-:W-:Y:S02]  /*0d30*/  ULDC UR18, c[0x0][0x658] ;  /* 0x0001960000127ab9 */ /* 0x000fe40000000800 */
[----:B------:R-:W-:Y:S01]  /*0d40*/  UIADD3 UR7, UR7, UR4, URZ ;  /* 0x0000000407077290 */ /* 0x000fe2000fffe03f */
[----:B------:R-:W-:Y:S02]  /*0d50*/  UMOV UR11, 0xffffffff ;  /* 0xffffffff000b7882 */ /* 0x000fe40000000000 */
[----:B------:R-:W-:Y:S01]  /*0d60*/  ULDC.64 UR4, c[0x0][0x640] ;  /* 0x0001900000047ab9 */ /* 0x000fe20000000a00 */
[----:B------:R-:W-:Y:S01]  /*0d70*/  USHF.R.U64 UR16, UR6, UR9, UR7 ;  /* 0x0000000906107299 */ /* 0x000fe20008001207 */
[----:B------:R-:W-:Y:S01]  /*0d80*/  ISETP.NE.U32.AND P0, PT, RZ, UR4, PT ;  /* 0x00000004ff007c0c */ /* 0x000fe2000bf05070 */
[----:B------:R-:W-:-:S02]  /*0d90*/  USHF.R.U32.HI UR7, URZ, UR9, UR7 ;  /* 0x000000093f077299 */ /* 0x000fc40008011607 */
[----:B------:R-:W-:Y:S01]  /*0da0*/  USHF.L.U32 UR6, UR11, UR18, URZ ;  /* 0x000000120b067299 */ /* 0x000fe2000800063f */
[----:B------:R-:W-:Y:S01]  /*0db0*/  ISETP.NE.AND.EX P0, PT, RZ, UR5, PT, P0 ;  /* 0x00000005ff007c0c */ /* 0x000fe2000bf05300 */
[----:B------:R-:W-:Y:S02]  /*0dc0*/  USHF.R.U64 UR22, UR16, UR10, UR7 ;  /* 0x0000000a10167299 */ /* 0x000fe40008001207 */
[----:B------:R-:W-:Y:S02]  /*0dd0*/  USHF.R.U32.HI UR7, URZ, UR10, UR7 ;  /* 0x0000000a3f077299 */ /* 0x000fe40008011607 */
[----:B------:R-:W-:Y:S02]  /*0de0*/  UISETP.NE.AND UP1, UPT, UR45, URZ, UPT ;  /* 0x0000003f2d00728c */ /* 0x000fe4000bf25270 */
[----:B------:R-:W-:Y:S01]  /*0df0*/  USHF.R.U64 UR23, UR22, UR18, UR7 ;  /* 0x0000001216177299 */ /* 0x000fe20008001207 */
[----:B------:R-:W-:Y:S01]  /*0e00*/  ULDC UR17, c[0x0][0x600] ;  /* 0x0001800000117ab9 */ /* 0x000fe20000000800 */
[----:B------:R-:W-:-:S02]  /*0e10*/  ULOP3.LUT UR13, URZ, UR6, URZ, 0x33, !UPT ;  /* 0x000000063f0d7292 */ /* 0x000fc4000f8e333f */
[----:B------:R-:W-:Y:S02]  /*0e20*/  UIADD3 UR15, UR17, -0x1, URZ ;  /* 0xffffffff110f7890 */ /* 0x000fe4000fffe03f */
[----:B------:R-:W-:Y:S02]  /*0e30*/  USEL UR12, UR8, UR12, !UP1 ;  /* 0x0000000c080c7287 */ /* 0x000fe4000c800000 */
[----:B------:R-:W-:Y:S01]  /*0e40*/  USHF.R.U32.HI UR7, URZ, UR18, UR7 ;  /* 0x000000123f077299 */ /* 0x000fe20008011607 */
[----:B------:R-:W-:Y:S01]  /*0e50*/  ULDC UR19, c[0x0][0x648] ;  /* 0x0001920000137ab9 */ /* 0x000fe20000000800 */
[----:B------:R-:W-:Y:S01]  /*0e60*/  ULDC UR20, c[0x0][0x638] ;  /* 0x00018e0000147ab9 */ /* 0x000fe20000000800 */
[----:B------:R-:W-:Y:S01]  /*0e70*/  UMOV UR21, 0x1 ;  /* 0x0000000100157882 */ /* 0x000fe20000000000 */
[----:B------:R-:W-:Y:S01]  /*0e80*/  UMOV UR6, UR23 ;  /* 0x0000001700067c82 */ /* 0x000fe20008000000 */
[----:B------:R-:W-:Y:S07]  /*0e90*/  @!P0 BRA `(.L_x_10) ;  /* 0x0000000000308947 */ /* 0x000fee0003800000 */
[----:B------:R-:W-:Y:S02]  /*0ea0*/  ULDC UR10, c[0x0][0x64c] ;  /* 0x00019300000a7ab9 */ /* 0x000fe40000000800 */
        /* <DEDUP_REMOVED lines=8> */
[----:B------:R-:W-:-:S07]  /*0f30*/  UIMAD.WIDE.U32.X UR4, UR14, UR5, UR10, UP0 ;  /* 0x000000050e0472a5 */ /* 0x000fce00080e040a */
[----:B------:R-:W-:Y:S01]  /*0f40*/  UMOV UR6, UR4 ;  /* 0x0000000400067c82 */ /* 0x000fe20008000000 */
[----:B------:R-:W-:-:S05]  /*0f50*/  UMOV UR7, UR5 ;  /* 0x0000000500077c82 */ /* 0x000fca0008000000 */
.L_x_10:
[----:B------:R-:W-:Y:S01]  /*0f60*/  USHF.R.U64 UR5, UR6, UR19, UR7 ;  /* 0x0000001306057299 */ /* 0x000fe20008001207 */
[----:B------:R-:W-:Y:S01]  /*0f70*/  IMAD.MOV.U32 R0, RZ, RZ, 0x1 ;  /* 0x00000001ff007424 */ /* 0x000fe200078e00ff */
[----:B------:R-:W-:Y:S02]  /*0f80*/  USHF.L.U32 UR4, UR21, UR18, URZ ;  /* 0x0000001215047299 */ /* 0x000fe4000800063f */
[----:B------:R-:W-:Y:S02]  /*0f90*/  ULOP3.LUT UR13, UR22, UR13, URZ, 0xc0, !UPT ;  /* 0x0000000d160d7292 */ /* 0x000fe4000f8ec03f */
[----:B------:R-:W-:Y:S02]  /*0fa0*/  UIADD3 UR6, -UR5, URZ, URZ ;  /* 0x0000003f05067290 */ /* 0x000fe4000fffe13f */
[----:B------:R-:W-:Y:S02]  /*0fb0*/  UIMAD UR13, UR4, UR5, UR13 ;  /* 0x00000005040d72a4 */ /* 0x000fe4000f8e020d */
[----:B------:R-:W-:-:S02]  /*0fc0*/  ULOP3.LUT UR15, UR16, UR15, URZ, 0xc0, !UPT ;  /* 0x0000000f100f7292 */ /* 0x000fc4000f8ec03f */
[----:B------:R-:W-:Y:S01]  /*0fd0*/  UIMAD UR4, UR6, UR20, UR23 ;  /* 0x00000014060472a4 */ /* 0x000fe2000f8e0217 */
[----:B------:R-:W-:Y:S01]  /*0fe0*/  ULDC UR5, c[0x0][0x610] ;  /* 0x0001840000057ab9 */ /* 0x000fe20000000800 */
[----:B------:R-:W-:Y:S02]  /*0ff0*/  UISETP.NE.AND UP0, UPT, UR45, URZ, UPT ;  /* 0x0000003f2d00728c */ /* 0x000fe4000bf05270 */
[----:B------:R-:W-:Y:S02]  /*1000*/  UIMAD UR12, UR13, UR5, UR12 ;  /* 0x000000050d0c72a4 */ /* 0x000fe4000f8e020c */
[----:B------:R-:W-:-:S04]  /*1010*/  UIMAD UR4, UR4, UR17, UR15 ;  /* 0x00000011040472a4 */ /* 0x000fc8000f8e020f */
[----:B------:R-:W-:Y:S02]  /*1020*/  USEL UR42, UR4, UR12, !UP0 ;  /* 0x0000000c042a7287 */ /* 0x000fe4000c000000 */
[----:B------:R-:W-:-:S12]  /*1030*/  USEL UR41, UR12, UR4, !UP0 ;  /* 0x000000040c297287 */ /* 0x000fd8000c000000 */
.L_x_8:
[----:B------:R-:W-:-:S08]  /*1040*/  NOP ;  /* 0x0000000000007918 */ /* 0x000fd00000000000 */
[----:B------:R-:W1:Y:S02]  /*1050*/  USETMAXREG.TRY_ALLOC.CTAPOOL UP0, 0xf0 ;  /* 0x000000f0000079c8 */ /* 0x000e640008000600 */
[----:B-1----:R-:W-:-:S13]  /*1060*/  PLOP3.LUT P0, PT, PT, PT, UP0, 0x80, 0x0 ;  /* 0x000000000000781c */ /* 0x002fda0003f0f008 */
[----:B------:R-:W-:Y:S05]  /*1070*/  @!P0 BRA `(.L_x_8) ;  /* 0xfffffffc00f08947 */ /* 0x000fea000383ffff */
[----:B------:R-:W-:Y:S01]  /*1080*/  ULDC.64 UR4, c[0x0][0x598] ;  /* 0x0001660000047ab9 */ /* 0x000fe20000000a00 */
[----:B------:R-:W-:Y:S01]  /*1090*/  ULDC.64 UR36, c[0x0][0x208] ;  /* 0x0000820000247ab9 */ /* 0x000fe20000000a00 */
[----:B------:R-:W-:-:S04]  /*10a0*/  ISETP.NE.U32.AND P0, PT, RZ, UR4, PT ;  /* 0x00000004ff007c0c */ /* 0x000fc8000bf05070 */
[----:B------:R-:W-:-:S13]  /*10b0*/  ISETP.NE.AND.EX P0, PT, RZ, UR5, PT, P0 ;  /* 0x00000005ff007c0c */ /* 0x000fda000bf05300 */
[----:B------:R-:W-:Y:S05]  /*10c0*/  @!P0 BRA `(.L_x_11) ;  /* 0x00000000001c8947 */ /* 0x000fea0003800000 */
[----:B------:R-:W1:Y:S02]  /*10d0*/  LDC.64 R2, c[0x0][0x598] ;  /* 0x00016600ff027b82 */ /* 0x000e640000000a00 */
[----:B-1----:R-:W2:Y:S02]  /*10e0*/  LDG.E.64 R2, desc[UR36][R2.64] ;  /* 0x0000002402027981 */ /* 0x002ea4000c1e1b00 */
[----:B--2---:R-:W-:-:S04]  /*10f0*/  ISETP.NE.U32.AND P0, PT, R2, RZ, PT ;  /* 0x000000ff0200720c */ /* 0x004fc80003f05070 */
[----:B------:R-:W-:-:S13]  /*1100*/  ISETP.NE.AND.EX P0, PT, R3, RZ, PT, P0 ;  /* 0x000000ff0300720c */ /* 0x000fda0003f05300 */
[----:B------:R-:W-:Y:S05]  /*1110*/  @!P0 BRA `(.L_x_11) ;  /* 0x0000000000088947 */ /* 0x000fea0003800000 */
[----:B------:R1:W5:Y:S01]  /*1120*/  LD.E R2, desc[UR36][R2.64] ;  /* 0x0000002402027980 */ /* 0x000362000c101900 */
[----:B------:R-:W-:Y:S05]  /*1130*/  BRA `(.L_x_12) ;  /* 0x0000000000247947 */ /* 0x000fea0003800000 */
.L_x_11:
[----:B------:R-:W-:Y:S02]  /*1140*/  ULDC.64 UR4, c[0x0][0x588] ;  /* 0x0001620000047ab9 */ /* 0x000fe40000000a00 */
[----:B------:R-:W-:-:S04]  /*1150*/  ISETP.NE.U32.AND P0, PT, RZ, UR4, PT ;  /* 0x00000004ff007c0c */ /* 0x000fc8000bf05070 */
[----:B------:R-:W-:-:S13]  /*1160*/  ISETP.NE.AND.EX P0, PT, RZ, UR5, PT, P0 ;  /* 0x00000005ff007c0c */ /* 0x000fda000bf05300 */
[----:B------:R-:W-:Y:S05]  /*1170*/  @!P0 BRA `(.L_x_13) ;  /* 0x00000000000c8947 */ /* 0x000fea0003800000 */
[----:B------:R-:W1:Y:S02]  /*1180*/  LDC.64 R2, c[0x0][0x588] ;  /* 0x00016200ff027b82 */ /* 0x000e640000000a00 */
[----:B-1----:R2:W5:Y:S01]  /*1190*/  LDG.E R2, desc[UR36][R2.64] ;  /* 0x0000002402027981 */ /* 0x002562000c1e1900 */
[----:B------:R-:W-:Y:S05]  /*11a0*/  BRA `(.L_x_12) ;  /* 0x0000000000087947 */ /* 0x000fea0003800000 */
.L_x_13:
[----:B------:R-:W-:Y:S02]  /*11b0*/  ULDC UR4, c[0x0][0x580] ;  /* 0x0001600000047ab9 */ /* 0x000fe40000000800 */
[----:B------:R-:W-:-:S07]  /*11c0*/  IMAD.U32 R2, RZ, RZ, UR4 ;  /* 0x00000004ff027e24 */ /* 0x000fce000f8e00ff */
.L_x_12:
[----:B------:R-:W-:Y:S02]  /*11d0*/  ULDC.64 UR4, c[0x0][0x5a0] ;  /* 0x0001680000047ab9 */ /* 0x000fe40000000a00 */
[----:B------:R-:W-:-:S04]  /*11e0*/  ISETP.NE.U32.AND P0, PT, RZ, UR4, PT ;  /* 0x00000004ff007c0c */ /* 0x000fc8000bf05070 */
[----:B------:R-:W-:-:S13]  /*11f0*/  ISETP.NE.AND.EX P0, PT, RZ, UR5, PT, P0 ;  /* 0x00000005ff007c0c */ /* 0x000fda000bf05300 */
[----:B------:R-:W-:Y:S05]  /*1200*/  @!P0 BRA `(.L_x_14) ;  /* 0x00000000001c8947 */ /* 0x000fea0003800000 */
[----:B------:R-:W3:Y:S02]  /*1210*/  LDC.64 R4, c[0x0][0x5a0] ;  /* 0x00016800ff047b82 */ /* 0x000ee40000000a00 */
[----:B---3--:R-:W3:Y:S02]  /*1220*/  LDG.E.64 R4, desc[UR36][R4.64] ;  /* 0x0000002404047981 */ /* 0x008ee4000c1e1b00 */
[----:B---3--:R-:W-:-:S04]  /*1230*/  ISETP.NE.U32.AND P0, PT, R4, RZ, PT ;  /* 0x000000ff0400720c */ /* 0x008fc80003f05070 */
[----:B------:R-:W-:-:S13]  /*1240*/  ISETP.NE.AND.EX P0, PT, R5, RZ, PT, P0 ;  /* 0x000000ff0500720c */ /* 0x000fda0003f05300 */
[----:B------:R-:W-:Y:S05]  /*1250*/  @!P0 BRA `(.L_x_14) ;  /* 0x0000000000088947 */ /* 0x000fea0003800000 */
[----:B------:R3:W5:Y:S01]  /*1260*/  LD.E R16, desc[UR36][R4.64] ;  /* 0x0000002404107980 */ /* 0x000762000c101900 */
[----:B------:R-:W-:Y:S05]  /*1270*/  BRA `(.L_x_15) ;  /* 0x0000000000247947 */ /* 0x000fea0003800000 */
.L_x_14:
[----:B------:R-:W-:Y:S02]  /*1280*/  ULDC.64 UR4, c[0x0][0x590] ;  /* 0x0001640000047ab9 */ /* 0x000fe40000000a00 */
[----:B------:R-:W-:-:S04]  /*1290*/  ISETP.NE.U32.AND P0, PT, RZ, UR4, PT ;  /* 0x00000004ff007c0c */ /* 0x000fc8000bf05070 */
[----:B------:R-:W-:-:S13]  /*12a0*/  ISETP.NE.AND.EX P0, PT, RZ, UR5, PT, P0 ;  /* 0x00000005ff007c0c */ /* 0x000fda000bf05300 */
[----:B------:R-:W-:Y:S05]  /*12b0*/  @!P0 BRA `(.L_x_16) ;  /* 0x00000000000c8947 */ /* 0x000fea0003800000 */
[----:B------:R-:W3:Y:S02]  /*12c0*/  LDC.64 R4, c[0x0][0x590] ;  /* 0x00016400ff047b82 */ /* 0x000ee40000000a00 */
[----:B---3--:R4:W5:Y:S01]  /*12d0*/  LDG.E R16, desc[UR36][R4.64] ;  /* 0x0000002404107981 */ /* 0x008962000c1e1900 */
[----:B------:R-:W-:Y:S05]  /*12e0*/  BRA `(.L_x_15) ;  /* 0x0000000000087947 */ /* 0x000fea0003800000 */
.L_x_16:
[----:B------:R-:W-:Y:S02]  /*12f0*/  ULDC UR4, c[0x0][0x584] ;  /* 0x0001610000047ab9 */ /* 0x000fe40000000800 */
[----:B------:R-:W-:-:S07]  /*1300*/  IMAD.U32 R16, RZ, RZ, UR4 ;  /* 0x00000004ff107e24 */ /* 0x000fce000f8e00ff */
.L_x_15:
[----:B------:R-:W-:-:S13]  /*1310*/  LOP3.LUT P0, RZ, R0, 0xff, RZ, 0xc0, !PT ;  /* 0x000000ff00ff7812 */ /* 0x000fda000780c0ff */
[----:B------:R-:W-:Y:S05]  /*1320*/  @!P0 EXIT ;  /* 0x000000000000894d */ /* 0x000fea0003800000 */
[----:B------:R-:W-:Y:S01]  /*1330*/  ULDC UR4, c[0x0][0x28c] ;  /* 0x0000a30000047ab9 */ /* 0x000fe20000000800 */
[----:B------:R-:W-:Y:S01]  /*1340*/  UMOV UR38, URZ ;  /* 0x0000003f00267c82 */ /* 0x000fe20008000000 */
[----:B------:R-:W-:Y:S01]  /*1350*/  UIADD3 UR4, UR4, 0x1f, URZ ;  /* 0x0000001f04047890 */ /* 0x000fe2000fffe03f */
[----:B------:R-:W-:-:S03]  /*1360*/  UMOV UR39, URZ ;  /* 0x0000003f00277c82 */ /* 0x000fc60008000000 */
[----:B------:R-:W-:-:S04]  /*1370*/  USHF.R.S32.HI UR5, URZ, 0x1f, UR4 ;  /* 0x0000001f3f057899 */ /* 0x000fc80008011404 */
[----:B------:R-:W-:-:S04]  /*1380*/  ULEA.HI UR5, UR5, UR4, URZ, 0x5 ;  /* 0x0000000405057291 */ /* 0x000fc8000f8f283f */
[----:B------:R-:W-:-:S12]  /*1390*/  USHF.R.S32.HI UR44, URZ, 0x5, UR5 ;  /* 0x000000053f2c7899 */ /* 0x000fd80008011405 */
.L_x_546:
[----:B------:R-:W0:Y:S01]  /*13a0*/  S2R R0, SR_TID.X ;  /* 0x0000000000007919 */ /* 0x000e220000002100 */
[----:B-1----:R-:W1:Y:S01]  /*13b0*/  S2UR UR7, SR_CgaCtaId ;  /* 0x00000000000779c3 */ /* 0x002e620000008800 */
[----:B------:R-:W-:Y:S02]  /*13c0*/  UMOV UR6, 0x400 ;  /* 0x0000040000067882 */ /* 0x000fe40000000000 */
[----:B-1----:R-:W-:Y:S01]  /*13d0*/  ULEA UR6, UR7, UR6, 0x18 ;  /* 0x0000000607067291 */ /* 0x002fe2000f8ec03f */
[----:B0-----:R-:W-:-:S04]  /*13e0*/  LOP3.LUT R0, R0, 0x80, RZ, 0xc0, !PT ;  /* 0x0000008000007812 */ /* 0x001fc800078ec0ff */
[----:B------:R-:W-:-:S06]  /*13f0*/  SHF.R.U32.HI R0, RZ, 0x7, R0 ;  /* 0x00000007ff007819 */ /* 0x000fcc0000011600 */
[----:B------:R-:W0:Y:S02]  /*1400*/  SHFL.IDX PT, R0, R0, RZ, 0x1f ;  /* 0x00001fff00007589 */ /* 0x000e2400000e0000 */
[----:B0-----:R-:W-:-:S13]  /*1410*/  R2UR UR4, R0 ;  /* 0x00000000000472ca */ /* 0x001fda00000e0000 */
[----:B------:R-:W-:-:S04]  /*1420*/  ULEA.HI UR5, UR4, UR4, URZ, 0x1 ;  /* 0x0000000404057291 */ /* 0x000fc8000f8f083f */
[----:B------:R-:W-:-:S04]  /*1430*/  ULOP3.LUT UR5, UR5, 0xffffe, URZ, 0xc0, !UPT ;  /* 0x000ffffe05057892 */ /* 0x000fc8000f8ec03f */
[----:B------:R-:W-:-:S03]  /*1440*/  UIADD3 UR5, UR4, -UR5, URZ ;  /* 0x8000000504057290 */ /* 0x000fc6000fffe03f */
[----:B------:R-:W-:Y:S01]  /*1450*/  ULDC UR4, c[0x0][0x28c] ;  /* 0x0000a30000047ab9 */ /* 0x000fe20000000800 */
[----:B------:R-:W-:Y:S01]  /*1460*/  ULEA UR5, UR5, UR6, 0xc ;  /* 0x0000000605057291 */ /* 0x000fe2000f8e603f */
[----:B------:R-:W-:-:S03]  /*1470*/  ISETP.LT.AND P0, PT, RZ, UR4, PT ;  /* 0x00000004ff007c0c */ /* 0x000fc6000bf01270 */
[----:B------:R-:W-:-:S04]  /*1480*/  UIADD3 UR5, UR5, 0x180, URZ ;  /* 0x0000018005057890 */ /* 0x000fc8000fffe03f */
[----:B------:R-:W-:-:S04]  /*1490*/  USHF.R.U32.HI UR5, URZ, 0x4, UR5 ;  /* 0x000000043f057899 */ /* 0x000fc80008011605 */
[----:B------:R-:W-:Y:S02]  /*14a0*/  ULOP3.LUT UR46, UR5, 0x3fff, URZ, 0xc0, !UPT ;  /* 0x00003fff052e7892 */ /* 0x000fe4000f8ec03f */
[----:B---3--:R-:W-:Y:S10]  /*14b0*/  @P0 BRA `(.L_x_17) ;  /* 0x0000000000400947 */ /* 0x008ff40003800000 */
[----:B------:R-:W-:Y:S01]  /*14c0*/  MOV R0, 0x0 ;  /* 0x0000000000007802 */ /* 0x000fe20000000f00 */
[----:B------:R-:W-:Y:S01]  /*14d0*/  ULDC.64 UR4, c[0x4][0x68] ;  /* 0x01001a0000047ab9 */ /* 0x000fe20000000a00 */
[----:B------:R-:W-:Y:S01]  /*14e0*/  ULDC.64 UR6, c[0x4][0x8] ;  /* 0x0100020000067ab9 */ /* 0x000fe20000000a00 */
[----:B---34-:R-:W-:Y:S01]  /*14f0*/  IMAD.U32 R4, RZ, RZ, UR4 ;  /* 0x00000004ff047e24 */ /* 0x018fe2000f8e00ff */
[----:B------:R0:W1:Y:S01]  /*1500*/  LDC.64 R14, c[0x4][R0] ;  /* 0x01000000000e7b82 */ /* 0x0000620000000a00 */
[----:B------:R-:W-:Y:S01]  /*1510*/  MOV R5, UR5 ;  /* 0x0000000500057c02 */ /* 0x000fe20008000f00 */
[----:B------:R-:W-:Y:S01]  /*1520*/  ULDC.64 UR4, c[0x4][0x70] ;  /* 0x01001c0000047ab9 */ /* 0x000fe20000000a00 */
[----:B------:R-:W-:Y:S01]  /*1530*/  IMAD.U32 R10, RZ, RZ, UR6 ;  /* 0x00000006ff0a7e24 */ /* 0x000fe2000f8e00ff */
[----:B------:R-:W-:Y:S01]  /*1540*/  MOV R13, RZ ;  /* 0x000000ff000d7202 */ /* 0x000fe20000000f00 */
[----:B------:R-:W-:Y:S02]  /*1550*/  IMAD.U32 R6, RZ, RZ, UR4 ;  /* 0x00000004ff067e24 */ /* 0x000fe4000f8e00ff */
[----:B------:R-:W-:-:S02]  /*1560*/  IMAD.U32 R7, RZ, RZ, UR5 ;  /* 0x00000005ff077e24 */ /* 0x000fc4000f8e00ff */
[----:B------:R-:W-:Y:S02]  /*1570*/  IMAD.U32 R11, RZ, RZ, UR7 ;  /* 0x00000007ff0b7e24 */ /* 0x000fe4000f8e00ff */
[----:B------:R-:W-:Y:S02]  /*1580*/  IMAD.MOV.U32 R8, RZ, RZ, 0x1e1 ;  /* 0x000001e1ff087424 */ /* 0x000fe400078e00ff */
[----:B0-----:R-:W-:-:S07]  /*1590*/  IMAD.MOV.U32 R12, RZ, RZ, 0x1 ;  /* 0x00000001ff0c7424 */ /* 0x001fce00078e00ff */
[----:B------:R-:W-:-:S07]  /*15a0*/  LEPC R20, `(.L_x_17) ;  /* 0x000000001014794e */ /* 0x000fce0000000000 */
[----:B-12--5:R-:W-:Y:S05]  /*15b0*/  CALL.ABS.NOINC R14 ;  /* 0x000000000e007343 */ /* 0x026fea0003c00000 */
.L_x_17:
[----:B------:R-:W-:-:S06]  /*15c0*/  ULOP3.LUT UR4, UR40, 0x1, URZ, 0xfc, !UPT ;  /* 0x0000000128047892 */ /* 0x000fcc000f8efc3f */
[----:B------:R-:W-:-:S05]  /*15d0*/  IMAD.U32 R0, RZ, RZ, UR4 ;  /* 0x00000004ff007e24 */ /* 0x000fca000f8e00ff */
[----:B------:R-:W-:-:S13]  /*15e0*/  ISETP.NE.AND P0, PT, R0, 0x3, PT ;  /* 0x000000030000780c */ /* 0x000fda0003f05270 */
[----:B------:R-:W-:Y:S05]  /*15f0*/  @!P0 BRA `(.L_x_18) ;  /* 0x0000000000048947 */ /* 0x000fea0003800000 */
[----:B------:R-:W-:Y:S01]  /*1600*/  BPT.TRAP 0x1 ;  /* 0x000000040000795c */ /* 0x000fe20000300000 */
.L_x_18:
[----:B------:R-:W0:Y:S01]  /*1610*/  S2UR UR5, SR_CgaCtaId ;  /* 0x00000000000579c3 */ /* 0x000e220000008800 */
[----:B------:R-:W-:Y:S01]  /*1620*/  UMOV UR4, 0x400 ;  /* 0x0000040000047882 */ /* 0x000fe20000000000 */
[----:B--2---:R-:W-:Y:S02]  /*1630*/  IMAD.U32 R3, RZ, RZ, UR38 ;  /* 0x00000026ff037e24 */ /* 0x004fe4000f8e00ff */
[----:B---34-:R-:W-:-:S03]  /*1640*/  IMAD.U32 R5, RZ, RZ, UR39 ;  /* 0x00000027ff057e24 */ /* 0x018fc6000f8e00ff */
[----:B------:R-:W-:Y:S01]  /*1650*/  SHF.L.U32 R3, R3, 0x1f, RZ ;  /* 0x0000001f03037819 */ /* 0x000fe200000006ff */
[----:B0-----:R-:W-:-:S06]  /*1660*/  ULEA UR4, UR5, UR4, 0x18 ;  /* 0x0000000405047291 */ /* 0x001fcc000f8ec03f */
[----:B------:R-:W-:-:S04]  /*1670*/  IMAD.U32 R0, RZ, RZ, UR4 ;  /* 0x00000004ff007e24 */ /* 0x000fc8000f8e00ff */
[----:B------:R-:W-:-:S04]  /*1680*/  IMAD R4, R5, 0x8, R0 ;  /* 0x0000000805047824 */ /* 0x000fc800078e0200 */
[----:B------:R0:W1:Y:S01]  /*1690*/  SYNCS.PHASECHK.TRANS64.TRYWAIT P1, [R4+URZ], R3 ;  /* 0x00000003040075a7 */ /* 0x000062000802017f */
[----:B------:R-:W-:Y:S05]  /*16a0*/  @!P0 BRA `(.L_x_19) ;  /* 0x0000000000048947 */ /* 0x000fea0003800000 */
[----:B------:R-:W-:Y:S01]  /*16b0*/  BPT.TRAP 0x1 ;  /* 0x000000040000795c */ /* 0x000fe20000300000 */
.L_x_19:
[----:B-1----:R-:W-:Y:S05]  /*16c0*/  @P1 BRA `(.L_x_20) ;  /* 0x0000000000081947 */ /* 0x002fea0003800000 */
[----:B------:R-:W1:Y:S02]  /*16d0*/  SYNCS.PHASECHK.TRANS64.TRYWAIT P1, [R4+URZ], R3 ;  /* 0x00000003040075a7 */ /* 0x000e64000802017f */
[----:B-1----:R-:W-:Y:S05]  /*16e0*/  @!P1 BRA `(.L_x_21) ;  /* 0x0000016800f49947 */ /* 0x002fea0003800000 */
.L_x_20:
[----:B------:R-:W-:-:S04]  /*16f0*/  UISETP.LT.AND UP0, UPT, UR44, 0x1, UPT ;  /* 0x000000012c00788c */ /* 0x000fc8000bf01270 */
[----:B------:R-:W-:-:S06]  /*1700*/  USEL UR4, UR44, 0x1, UP0 ;  /* 0x000000012c047887 */ /* 0x000fcc0008000000 */
[----:B01----:R-:W-:Y:S01]  /*1710*/  IMAD.U32 R4, RZ, RZ, UR4 ;  /* 0x00000004ff047e24 */ /* 0x003fe2000f8e00ff */
[----:B------:R-:W-:Y:S05]  /*1720*/  WARPSYNC.ALL ;  /* 0x0000000000007948 */ /* 0x000fea0003800000 */
[----:B------:R-:W-:-:S04]  /*1730*/  IADD3 R4, -R4, UR44, RZ ;  /* 0x0000002c04047c10 */ /* 0x000fc8000fffe1ff */
[----:B------:R-:W-:Y:S02]  /*1740*/  ISETP.GE.AND P1, PT, R4, 0x1, PT ;  /* 0x000000010400780c */ /* 0x000fe40003f26270 */
[----:B------:R-:W-:Y:S01]  /*1750*/  R2UR UR4, R0 ;  /* 0x00000000000472ca */ /* 0x000fe200000e0000 */
[----:B------:R-:W-:Y:S01]  /*1760*/  ULOP3.LUT UR8, UR46, 0x10000, URZ, 0xfc, !UPT ;  /* 0x000100002e087892 */ /* 0x000fe2000f8efc3f */
[----:B------:R-:W-:Y:S01]  /*1770*/  WARPGROUP.ARRIVE ;  /* 0x00000000000079c5 */ /* 0x000fe20000000000 */
[----:B------:R-:W-:Y:S01]  /*1780*/  UMOV UR5, 0x80000020 ;  /* 0x8000002000057882 */ /* 0x000fe20000000000 */
[----:B------:R-:W-:Y:S01]  /*1790*/  UMOV UR7, 0x80000020 ;  /* 0x8000002000077882 */ /* 0x000fe20000000000 */
[----:B------:R-:W-:-:S08]  /*17a0*/  ULEA UR10, UR39, UR8, 0xa ;  /* 0x00000008270a7291 */ /* 0x000fd0000f8e503f */
[----:B------:R-:W-:-:S04]  /*17b0*/  UIADD3 UR4, UR4, 0x1c180, URZ ;  /* 0x0001c18004047890 */ /* 0x000fc8000fffe03f */
[----:B------:R-:W-:-:S04]  /*17c0*/  USHF.R.U32.HI UR4, URZ, 0x4, UR4 ;  /* 0x000000043f047899 */ /* 0x000fc80008011604 */
[----:B------:R-:W-:-:S04]  /*17d0*/  ULOP3.LUT UR4, UR4, 0x3fff, URZ, 0xc0, !UPT ;  /* 0x00003fff04047892 */ /* 0x000fc8000f8ec03f */
[----:B------:R-:W-:-:S03]  /*17e0*/  ULOP3.LUT UR9, UR4, 0x10000, URZ, 0xfc, !UPT ;  /* 0x0001000004097892 */ /* 0x000fc6000f8efc3f */
[----:B------:R-:W-:Y:S01]  /*17f0*/  UMOV UR4, UR10 ;  /* 0x0000000a00047c82 */ /* 0x000fe20008000000 */
[----:B------:R-:W-:-:S07]  /*1800*/  ULEA UR11, UR39, UR9, 0xa ;  /* 0x00000009270b7291 */ /* 0x000fce000f8e503f */
[----:B------:R-:W-:Y:S02]  /*1810*/  UMOV UR6, UR11 ;  /* 0x0000000b00067c82 */ /* 0x000fe40008000000 */
[----:B------:R-:W-:Y:S01]  /*1820*/  HGMMA.64x256x16.F32.BF16 R24, gdesc[UR4], RZ, !UPT, gsb0 ;  /* 0x03e00000041879f0 */ /* 0x000fe2000c0018ff */
[----:B------:R-:W-:Y:S01]  /*1830*/  UIADD3 UR4, UR10, 0x200, URZ ;  /* 0x000002000a047890 */ /* 0x000fe2000fffe03f */
[----:B------:R-:W-:Y:S01]  /*1840*/  UMOV UR5, 0x80000020 ;  /* 0x8000002000057882 */ /* 0x000fe20000000000 */
[----:B------:R-:W-:Y:S02]  /*1850*/  WARPGROUP.DEPBAR.LE gsb0, 0x0 ;  /* 0x00008000000079c5 */ /* 0x000fe40000010000 */
[----:B------:R-:W-:Y:S01]  /*1860*/  STL.64 [R1], R24 ;  /* 0x0000001801007387 */ /* 0x000fe20000100a00 */
[----:B------:R-:W-:Y:S01]  /*1870*/  MOV R235, R51 ;  /* 0x0000003300eb7202 */ /* 0x000fe20000000f00 */
[----:B------:R-:W-:Y:S01]  /*1880*/  IMAD.MOV.U32 R234, RZ, RZ, R52 ;  /* 0x000000ffffea7224 */ /* 0x000fe200078e0034 */
[----:B------:R-:W-:Y:S01]  /*1890*/  MOV R228, R58 ;  /* 0x0000003a00e47202 */ /* 0x000fe20000000f00 */
[----:B------:R-:W-:Y:S01]  /*18a0*/  STL.64 [R1+0x8], R26 ;  /* 0x0000081a01007387 */ /* 0x000fe20000100a00 */
[----:B------:R-:W-:Y:S01]  /*18b0*/  IMAD.MOV.U32 R233, RZ, RZ, R53 ;  /* 0x000000ffffe97224 */ /* 0x000fe200078e0035 */
[----:B------:R-:W-:Y:S01]  /*18c0*/  MOV R221, R65 ;  /* 0x0000004100dd7202 */ /* 0x000fe20000000f00 */
[----:B------:R-:W-:Y:S01]  /*18d0*/  IMAD.MOV.U32 R232, RZ, RZ, R54 ;  /* 0x000000ffffe87224 */ /* 0x000fe200078e0036 */
        /* <DEDUP_REMOVED lines=44> */
[----:B------:R-:W-:Y:S01]  /*1ba0*/  MOV R6, R149 ;  /* 0x0000009500067202 */ /* 0x000fe20000000f00 */
[----:B------:R-:W-:Y:S01]  /*1bb0*/  IMAD.MOV.U32 R165, RZ, RZ, R81 ;  /* 0x000000ffffa57224 */ /* 0x000fe200078e0051 */
[----:B------:R0:W-:Y:S01]  /*1bc0*/  STL [R1+0x68], R50 ;  /* 0x0000683201007387 */ /* 0x0001e20000100800 */
[----:B------:R-:W-:-:S02]  /*1bd0*/  IMAD.MOV.U32 R166, RZ, RZ, R82 ;  /* 0x000000ffffa67224 */ /* 0x000fc400078e0052 */
[----:B------:R-:W-:Y:S01]  /*1be0*/  IMAD.MOV.U32 R167, RZ, RZ, R83 ;  /* 0x000000ffffa77224 */ /* 0x000fe200078e0053 */
[----:B------:R-:W-:Y:S01]  /*1bf0*/  STL [R1+0x2b8], R152 ;  /* 0x0002b89801007387 */ /* 0x000fe20000100800 */
[----:B------:R-:W-:Y:S02]  /*1c00*/  IMAD.MOV.U32 R168, RZ, RZ, R84 ;  /* 0x000000ffffa87224 */ /* 0x000fe400078e0054 */
[----:B------:R-:W-:Y:S02]  /*1c10*/  IMAD.MOV.U32 R169, RZ, RZ, R85 ;  /* 0x000000ffffa97224 */ /* 0x000fe400078e0055 */
[----:B------:R-:W-:Y:S02]  /*1c20*/  IMAD.MOV.U32 R171, RZ, RZ, R87 ;  /* 0x000000ffffab7224 */ /* 0x000fe400078e0057 */
[----:B------:R-:W-:Y:S02]  /*1c30*/  IMAD.MOV.U32 R172, RZ, RZ, R88 ;  /* 0x000000ffffac7224 */ /* 0x000fe400078e0058 */
[----:B------:R-:W-:-:S02]  /*1c40*/  IMAD.MOV.U32 R173, RZ, RZ, R89 ;  /* 0x000000ffffad7224 */ /* 0x000fc400078e0059 */
[----:B------:R-:W-:Y:S02]  /*1c50*/  IMAD.MOV.U32 R174, RZ, RZ, R90 ;  /* 0x000000ffffae7224 */ /* 0x000fe400078e005a */
        /* <DEDUP_REMOVED lines=52> */
[----:B0-----:R-:W-:-:S06]  /*1fa0*/  WARPGROUP.ARRIVE ;  /* 0x00000000000079c5 */ /* 0x001fcc0000000000 */
[----:B------:R-:W-:Y:S03]  /*1fb0*/  HGMMA.64x256x16.F32.BF16 R24, gdesc[UR4], RZ, !UPT, gsb0 ;  /* 0x03e00000041879f0 */ /* 0x000fe6000c0018ff */
[----:B------:R-:W-:Y:S02]  /*1fc0*/  WARPGROUP.DEPBAR.LE gsb0, 0x0 ;  /* 0x00008000000079c5 */ /* 0x000fe40000010000 */
[----:B------:R-:W-:Y:S04]  /*1fd0*/  STL.64 [R1+0x2b0], R150 ;  /* 0x0002b09601007387 */ /* 0x000fe80000100a00 */
        /* <DEDUP_REMOVED lines=20> */
[----:B------:R0:W-:Y:S04]  /*2120*/  STL.64 [R1+0x208], R108 ;  /* 0x0002086c01007387 */ /* 0x0001e80000100a00 */
[----:B0-----:R-:W2:Y:S04]  /*2130*/  LDL.LU R108, [R1] ;  /* 0x00000000016c7983 */ /* 0x001ea80000300800 */
[----:B------:R-:W2:Y:S04]  /*2140*/  LDL.LU R109, [R1+0x4] ;  /* 0x00000400016d7983 */ /* 0x000ea80000300800 */
        /* <DEDUP_REMOVED lines=24> */
[----:B------:R-:W2:Y:S01]  /*22d0*/  LDL.LU R134, [R1+0x68] ;  /* 0x0000680001867983 */ /* 0x000ea20000300800 */
[----:B------:R-:W-:Y:S01]  /*22e0*/  IMAD.MOV.U32 R135, RZ, RZ, R235 ;  /* 0x000000ffff877224 */ /* 0x000fe200078e00eb */
[----:B------:R-:W-:Y:S01]  /*22f0*/  MOV R139, R231 ;  /* 0x000000e7008b7202 */ /* 0x000fe20000000f00 */
[----:B------:R-:W-:Y:S01]  /*2300*/  IMAD.MOV.U32 R136, RZ, RZ, R234 ;  /* 0x000000ffff887224 */ /* 0x000fe200078e00ea */
[----:B------:R-:W-:Y:S01]  /*2310*/  MOV R146, R224 ;  /* 0x000000e000927202 */ /* 0x000fe20000000f00 */
[----:B------:R-:W-:Y:S01]  /*2320*/  IMAD.MOV.U32 R137, RZ, RZ, R233 ;  /* 0x000000ffff897224 */ /* 0x000fe200078e00e9 */
[----:B------:R-:W-:Y:S01]  /*2330*/  UIADD3 UR4, UR10, 0x2, URZ ;  /* 0x000000020a047890 */ /* 0x000fe2000fffe03f */
[----:B------:R-:W-:Y:S01]  /*2340*/  IMAD.MOV.U32 R138, RZ, RZ, R232 ;  /* 0x000000ffff8a7224 */ /* 0x000fe200078e00e8 */
[----:B------:R-:W-:Y:S01]  /*2350*/  MOV R232, R7 ;  /* 0x0000000700e87202 */ /* 0x000fe20000000f00 */
[----:B------:R-:W-:Y:S01]  /*2360*/  IMAD.MOV.U32 R140, RZ, RZ, R230 ;  /* 0x000000ffff8c7224 */ /* 0x000fe200078e00e6 */
[----:B------:R-:W-:Y:S01]  /*2370*/  UIADD3 UR6, UR11, 0x2, URZ ;  /* 0x000000020b067890 */ /* 0x000fe2000fffe03f */
[----:B------:R-:W-:Y:S01]  /*2380*/  IMAD.MOV.U32 R141, RZ, RZ, R229 ;  /* 0x000000ffff8d7224 */ /* 0x000fe200078e00e5 */
[----:B------:R-:W-:Y:S01]  /*2390*/  UMOV UR5, 0x80000020 ;  /* 0x8000002000057882 */ /* 0x000fe20000000000 */
[----:B------:R-:W-:Y:S01]  /*23a0*/  IMAD.MOV.U32 R142, RZ, RZ, R228 ;  /* 0x000000ffff8e7224 */ /* 0x000fe200078e00e4 */
[----:B------:R-:W-:Y:S01]  /*23b0*/  UMOV UR7, 0x80000020 ;  /* 0x8000002000077882 */ /* 0x000fe20000000000 */
[----:B------:R-:W-:-:S02]  /*23c0*/  IMAD.MOV.U32 R143, RZ, RZ, R227 ;  /* 0x000000ffff8f7224 */ /* 0x000fc400078e00e3 */
[----:B------:R-:W-:Y:S02]  /*23d0*/  IMAD.MOV.U32 R144, RZ, RZ, R226 ;  /* 0x000000ffff907224 */ /* 0x000fe400078e00e2 */
[----:B------:R-:W-:Y:S01]  /*23e0*/  IMAD.MOV.U32 R145, RZ, RZ, R225 ;  /* 0x000000ffff917224 */ /* 0x000fe200078e00e1 */
[----:B------:R-:W-:Y:S01]  /*23f0*/  MOV R225, R14 ;  /* 0x0000000e00e17202 */ /* 0x000fe20000000f00 */
[----:B------:R-:W-:Y:S02]  /*2400*/  IMAD.MOV.U32 R147, RZ, RZ, R223 ;  /* 0x000000ffff937224 */ /* 0x000fe400078e00df */
[----:B------:R-:W-:Y:S02]  /*2410*/  IMAD.MOV.U32 R148, RZ, RZ, R222 ;  /* 0x000000ffff947224 */ /* 0x000fe400078e00de */
[----:B------:R-:W-:Y:S02]  /*2420*/  IMAD.MOV.U32 R149, RZ, RZ, R221 ;  /* 0x000000ffff957224 */ /* 0x000fe400078e00dd */
        /* <DEDUP_REMOVED lines=18> */
[----:B------:R-:W-:-:S06]  /*2550*/  IMAD.MOV.U32 R235, RZ, RZ, R3 ;  /* 0x000000ffffeb7224 */ /* 0x000fcc00078e0003 */
[----:B--2---:R-:W-:-:S06]  /*2560*/  WARPGROUP.ARRIVE ;  /* 0x00000000000079c5 */ /* 0x004fcc0000000000 */
[----:B------:R-:W-:Y:S03]  /*2570*/  HGMMA.64x256x16.F32.BF16 R108, gdesc[UR4], R108, gsb0 ;  /* 0x03e00000046c79f0 */ /* 0x000fe6000800186c */
[----:B------:R-:W-:Y:S02]  /*2580*/  WARPGROUP.DEPBAR.LE gsb0, 0x0 ;  /* 0x00008000000079c5 */ /* 0x000fe40000010000 */
[----:B------:R-:W-:Y:S04]  /*2590*/  STL.64 [R1], R108 ;  /* 0x0000006c01007387 */ /* 0x000fe80000100a00 */
        /* <DEDUP_REMOVED lines=63> */
[----:B0-----:R1:W5:Y:S04]  /*2990*/  LDL.LU R152, [R1+0x2b8] ;  /* 0x0002b80001987983 */ /* 0x0013680000300800 */
[----:B------:R-:W2:Y:S04]  /*29a0*/  LDL.LU.64 R150, [R1+0x2b0] ;  /* 0x0002b00001967983 */ /* 0x000ea80000300a00 */
        /* <DEDUP_REMOVED lines=20> */
[----:B------:R-:W2:Y:S01]  /*2af0*/  LDL.LU.64 R108, [R1+0x208] ;  /* 0x00020800016c7983 */ /* 0x000ea20000300a00 */
[----:B------:R-:W-:Y:S01]  /*2b00*/  UIADD3 UR4, UR10, 0x202, URZ ;  /* 0x000002020a047890 */ /* 0x000fe2000fffe03f */
[----:B------:R-:W-:Y:S01]  /*2b10*/  UMOV UR5, 0x80000020 ;  /* 0x8000002000057882 */ /* 0x000fe20000000000 */
[----:B--2---:R-:W-:-:S07]  /*2b20*/  WARPGROUP.ARRIVE ;  /* 0x00000000000079c5 */ /* 0x004fce0000000000 */
[----:B------:R-:W-:Y:S03]  /*2b30*/  HGMMA.64x256x16.F32.BF16 R24, gdesc[UR4], R24, gsb0 ;  /* 0x03e00000041879f0 */ /* 0x000fe60008001818 */
[----:B------:R-:W-:Y:S02]  /*2b40*/  WARPGROUP.DEPBAR.LE gsb0, 0x0 ;  /* 0x00008000000079c5 */ /* 0x000fe40000010000 */
[----:B-1----:R-:W-:Y:S05]  /*2b50*/  @!P1 BRA `(.L_x_22) ;  /* 0x0000002000949947 */ /* 0x002fea0003800000 */
[----:B------:R-:W-:Y:S02]  /*2b60*/  UIADD3 UR4, UR39, 0x1, URZ ;  /* 0x0000000127047890 */ /* 0x000fe4000fffe03f */
[----:B------:R-:W-:Y:S02]  /*2b70*/  UMOV UR11, UR39 ;  /* 0x00000027000b7c82 */ /* 0x000fe40008000000 */
[----:B------:R-:W-:-:S04]  /*2b80*/  UISETP.NE.AND UP0, UPT, UR4, 0x7, UPT ;  /* 0x000000070400788c */ /* 0x000fc8000bf05270 */
[----:B------:R-:W-:Y:S02]  /*2b90*/  USEL UR5, URZ, 0x1, UP0 ;  /* 0x000000013f057887 */ /* 0x000fe40008000000 */
[----:B------:R-:W-:Y:S02]  /*2ba0*/  USEL UR10, UR4, URZ, UP0 ;  /* 0x0000003f040a7287 */ /* 0x000fe40008000000 */
[----:B------:R-:W-:-:S06]  /*2bb0*/  ULOP3.LUT UR5, UR38, UR5, URZ, 0x3c, !UPT ;  /* 0x0000000526057292 */ /* 0x000fcc000f8e3c3f */
[----:B------:R-:W-:-:S07]  /*2bc0*/  IMAD.U32 R3, RZ, RZ, UR5 ;  /* 0x00000005ff037e24 */ /* 0x000fce000f8e00ff */
.L_x_29:
[----:B------:R-:W-:Y:S05]  /*2bd0*/  @!P0 BRA `(.L_x_23) ;  /* 0x0000000000048947 */ /* 0x000fea0003800000 */
[----:B------:R-:W-:Y:S01]  /*2be0*/  BPT.TRAP 0x1 ;  /* 0x000000040000795c */ /* 0x000fe20000300000 */
.L_x_23:
[----:B------:R-:W0:Y:S01]  /*2bf0*/  S2UR UR5, SR_CgaCtaId ;  /* 0x00000000000579c3 */ /* 0x000e220000008800 */
[----:B------:R-:W-:Y:S01]  /*2c00*/  UMOV UR4, 0x400 ;  /* 0x0000040000047882 */ /* 0x000fe20000000000 */
[----:B------:R-:W-:Y:S01]  /*2c10*/  IMAD.U32 R5, RZ, RZ, UR10 ;  /* 0x0000000aff057e24 */ /* 0x000fe2000f8e00ff */
[----:B------:R-:W-:Y:S01]  /*2c20*/  SHF.L.U32 R6, R3, 0x1f, RZ ;  /* 0x0000001f03067819 */ /* 0x000fe200000006ff */
[----:B0-----:R-:W-:-:S06]  /*2c30*/  ULEA UR4, UR5, UR4, 0x18 ;  /* 0x0000000405047291 */ /* 0x001fcc000f8ec03f */
[----:B------:R-:W-:-:S05]  /*2c40*/  IMAD.U32 R0, RZ, RZ, UR4 ;  /* 0x00000004ff007e24 */ /* 0x000fca000f8e00ff */
[----:B------:R-:W-:-:S04]  /*2c50*/  LEA R5, R5, R0, 0x3 ;  /* 0x0000000005057211 */ /* 0x000fc800078e18ff */
[----:B------:R0:W1:Y:S01]  /*2c60*/  SYNCS.PHASECHK.TRANS64.TRYWAIT P1, [R5+URZ], R6 ;  /* 0x00000006050075a7 */ /* 0x000062000802017f */
[----:B------:R-:W-:Y:S05]  /*2c70*/  @!P0 BRA `(.L_x_24) ;  /* 0x0000000000048947 */ /* 0x000fea0003800000 */
[----:B------:R-:W-:Y:S01]  /*2c80*/  BPT.TRAP 0x1 ;  /* 0x000000040000795c */ /* 0x000fe20000300000 */
.L_x_24:
[----:B-1----:R-:W-:Y:S05]  /*2c90*/  @P1 BRA `(.L_x_25) ;  /* 0x0000000000081947 */ /* 0x002fea0003800000 */
[----:B------:R-:W1:Y:S02]  /*2ca0*/  SYNCS.PHASECHK.TRANS64.TRYWAIT P1, [R5+URZ], R6 ;  /* 0x00000006050075a7 */ /* 0x000e64000802017f */
[----:B-1----:R-:W-:Y:S05]  /*2cb0*/  @!P1 BRA `(.L_x_26) ;  /* 0x0000015400949947 */ /* 0x002fea0003800000 */
.L_x_25:
        /* <DEDUP_REMOVED lines=64> */
[----:B--2---:R-:W2:Y:S04]  /*30c0*/  LDL.LU.64 R24, [R1] ;  /* 0x0000000001187983 */ /* 0x004ea80000300a00 */
        /* <DEDUP_REMOVED lines=63> */
[----:B------:R-:W-:-:S02]  /*34c0*/  ULEA UR12, UR10, UR8, 0xa ;  /* 0x000000080a0c7291 */ /* 0x000fc4000f8e503f */
[----:B------:R-:W-:Y:S01]  /*34d0*/  ULEA UR13, UR10, UR9, 0xa ;  /* 0x000000090a0d7291 */ /* 0x000fe2000f8e503f */
[----:B------:R-:W-:Y:S01]  /*34e0*/  UMOV UR5, 0x80000020 ;  /* 0x8000002000057882 */ /* 0x000fe20000000000 */
[----:B------:R-:W-:-:S03]  /*34f0*/  UMOV UR7, 0x80000020 ;  /* 0x8000002000077882 */ /* 0x000fc60000000000 */
[----:B------:R-:W-:Y:S02]  /*3500*/  UMOV UR4, UR12 ;  /* 0x0000000c00047c82 */ /* 0x000fe40008000000 */
[----:B------:R-:W-:Y:S01]  /*3510*/  UMOV UR6, UR13 ;  /* 0x0000000d00067c82 */ /* 0x000fe20008000000 */
[----:B--2---:R-:W-:-:S06]  /*3520*/  WARPGROUP.ARRIVE ;  /* 0x00000000000079c5 */ /* 0x004fcc0000000000 */
[----:B------:R-:W-:Y:S03]  /*3530*/  HGMMA.64x256x16.F32.BF16 R24, gdesc[UR4], R24, gsb0 ;  /* 0x03e00000041879f0 */ /* 0x000fe60008001818 */
[----:B------:R-:W-:Y:S02]  /*3540*/  WARPGROUP.DEPBAR.LE gsb0, 0x0 ;  /* 0x00008000000079c5 */ /* 0x000fe40000010000 */
[----:B------:R-:W-:Y:S01]  /*3550*/  STL.64 [R1], R24 ;  /* 0x0000001801007387 */ /* 0x000fe20000100a00 */
[----:B01----:R-:W-:Y:S01]  /*3560*/  IMAD.MOV.U32 R6, RZ, RZ, R150 ;  /* 0x000000ffff067224 */ /* 0x003fe200078e0096 */
        /* <DEDUP_REMOVED lines=50> */
[----:B------:R0:W-:Y:S01]  /*3890*/  STL.64 [R1+0x68], R50 ;  /* 0x0000683201007387 */ /* 0x0001e20000100a00 */
[----:B------:R-:W-:Y:S01]  /*38a0*/  IMAD.MOV.U32 R204, RZ, RZ, R120 ;  /* 0x000000ffffcc7224 */ /* 0x000fe200078e0078 */
[----:B------:R-:W-:Y:S01]  /*38b0*/  MOV R229, R58 ;  /* 0x0000003a00e57202 */ /* 0x000fe20000000f00 */
[----:B------:R-:W-:Y:S01]  /*38c0*/  IMAD.MOV.U32 R202, RZ, RZ, R118 ;  /* 0x000000ffffca7224 */ /* 0x000fe200078e0076 */
[----:B------:R-:W2:Y:S01]  /*38d0*/  LDL.LU.64 R150, [R1+0x4b8] ;  /* 0x0004b80001967983 */ /* 0x000ea20000300a00 */
[----:B------:R-:W-:-:S02]  /*38e0*/  IMAD.MOV.U32 R203, RZ, RZ, R119 ;  /* 0x000000ffffcb7224 */ /* 0x000fc400078e0077 */
[----:B------:R-:W-:Y:S01]  /*38f0*/  IMAD.MOV.U32 R200, RZ, RZ, R116 ;  /* 0x000000ffffc87224 */ /* 0x000fe200078e0074 */
[----:B------:R-:W2:Y:S01]  /*3900*/  LDL.LU.64 R148, [R1+0x4b0] ;  /* 0x0004b00001947983 */ /* 0x000ea20000300a00 */
[----:B------:R-:W-:Y:S02]  /*3910*/  IMAD.MOV.U32 R201, RZ, RZ, R117 ;  /* 0x000000ffffc97224 */ /* 0x000fe400078e0075 */
[----:B------:R-:W-:Y:S01]  /*3920*/  IMAD.MOV.U32 R199, RZ, RZ, R115 ;  /* 0x000000ffffc77224 */ /* 0x000fe200078e0073 */
[----:B------:R-:W2:Y:S01]  /*3930*/  LDL.LU.64 R146, [R1+0x4a8] ;  /* 0x0004a80001927983 */ /* 0x000ea20000300a00 */
[----:B------:R-:W-:Y:S02]  /*3940*/  IMAD.MOV.U32 R196, RZ, RZ, R112 ;  /* 0x000000ffffc47224 */ /* 0x000fe400078e0070 */
        /* <DEDUP_REMOVED lines=100> */
[----:B0-----:R-:W2:Y:S04]  /*3f90*/  LDL.LU.64 R50, [R1+0x328] ;  /* 0x0003280001327983 */ /* 0x001ea80000300a00 */
        /* <DEDUP_REMOVED lines=14> */
[----:B------:R-:W-:-:S02]  /*4080*/  UMOV UR5, 0x80000020 ;  /* 0x8000002000057882 */ /* 0x000fc40000000000 */
[----:B-----5:R-:W-:Y:S01]  /*4090*/  STL [R1+0x2b8], R152 ;  /* 0x0002b89801007387 */ /* 0x020fe20000100800 */
[----:B--2---:R-:W-:-:S06]  /*40a0*/  WARPGROUP.ARRIVE ;  /* 0x00000000000079c5 */ /* 0x004fcc0000000000 */
[----:B------:R-:W-:Y:S03]  /*40b0*/  HGMMA.64x256x16.F32.BF16 R24, gdesc[UR4], R24, gsb0 ;  /* 0x03e00000041879f0 */ /* 0x000fe60008001818 */
        /* <DEDUP_REMOVED lines=56> */
[----:B------:R-:W-:Y:S01]  /*4440*/  MOV R234, R6 ;  /* 0x0000000600ea7202 */ /* 0x000fe20000000f00 */
[----:B------:R-:W-:-:S02]  /*4450*/  IMAD.MOV.U32 R139, RZ, RZ, R232 ;  /* 0x000000ffff8b7224 */ /* 0x000fc400078e00e8 */
[----:B------:R-:W-:Y:S02]  /*4460*/  IMAD.MOV.U32 R141, RZ, RZ, R230 ;  /* 0x000000ffff8d7224 */ /* 0x000fe400078e00e6 */
[----:B------:R-:W-:Y:S02]  /*4470*/  IMAD.MOV.U32 R142, RZ, RZ, R229 ;  /* 0x000000ffff8e7224 */ /* 0x000fe400078e00e5 */
[----:B------:R-:W-:Y:S02]  /*4480*/  IMAD.MOV.U32 R143, RZ, RZ, R228 ;  /* 0x000000ffff8f7224 */ /* 0x000fe400078e00e4 */
[----:B------:R-:W-:Y:S01]  /*4490*/  IMAD.MOV.U32 R144, RZ, RZ, R227 ;  /* 0x000000ffff907224 */ /* 0x000fe200078e00e3 */
[----:B------:R-:W-:Y:S01]  /*44a0*/  MOV R227, R13 ;  /* 0x0000000d00e37202 */ /* 0x000fe20000000f00 */
[----:B------:R-:W-:Y:S02]  /*44b0*/  IMAD.MOV.U32 R145, RZ, RZ, R226 ;  /* 0x000000ffff917224 */ /* 0x000fe400078e00e2 */
        /* <DEDUP_REMOVED lines=20> */
[----:B------:R-:W-:Y:S01]  /*4600*/  IMAD.MOV.U32 R235, RZ, RZ, R5 ;  /* 0x000000ffffeb7224 */ /* 0x000fe200078e0005 */
[----:B------:R-:W-:Y:S02]  /*4610*/  UIADD3 UR4, UR12, 0x2, URZ ;  /* 0x000000020c047890 */ /* 0x000fe4000fffe03f */
[----:B------:R-:W-:Y:S01]  /*4620*/  UIADD3 UR6, UR13, 0x2, URZ ;  /* 0x000000020d067890 */ /* 0x000fe2000fffe03f */
[----:B------:R-:W-:Y:S01]  /*4630*/  UMOV UR5, 0x80000020 ;  /* 0x8000002000057882 */ /* 0x000fe20000000000 */
[----:B------:R-:W-:Y:S01]  /*4640*/  UMOV UR7, 0x80000020 ;  /* 0x8000002000077882 */ /* 0x000fe20000000000 */
        /* <DEDUP_REMOVED lines=96> */
[----:B------:R-:W-:Y:S01]  /*4c50*/  BPT.TRAP 0x1 ;  /* 0x000000040000795c */ /* 0x000fe20000300000 */
.L_x_27:
[----:B------:R-:W-:Y:S01]  /*4c60*/  ISETP.NE.AND P1, PT, R17, RZ, PT ;  /* 0x000000ff1100720c */ /* 0x000fe20003f25270 */
[----:B------:R-:W-:Y:S01]  /*4c70*/  IMAD.U32 R5, RZ, RZ, UR11 ;  /* 0x0000000bff057e24 */ /* 0x000fe2000f8e00ff */
[----:B------:R-:W-:-:S11]  /*4c80*/  UISETP.GT.U32.AND UP0, UPT, UR40, 0x1, UPT ;  /* 0x000000012800788c */ /* 0x000fd6000bf04070 */
[----:B------:R-:W-:-:S04]  /*4c90*/  @P1 IMAD R5, R5, 0x8, R0 ;  /* 0x0000000805051824 */ /* 0x000fc800078e0200 */
[----:B------:R-:W-:-:S05]  /*4ca0*/  @P1 VIADD R5, R5, 0x38 ;  /* 0x0000003805051836 */ /* 0x000fca0000000000 */
[----:B-----5:R-:W-:-:S04]  /*4cb0*/  @P1 PRMT R5, R152, 0x654, R5 ;  /* 0x0000065498051816 */ /* 0x020fc80000000005 */
[----:B------:R0:W-:Y:S01]  /*4cc0*/  @P1 SYNCS.ARRIVE.TRANS64.RED.A1T0 RZ, [R5+URZ], RZ ;  /* 0x000000ff05ff19a7 */ /* 0x0001e2000810043f */
[----:B------:R-:W-:-:S13]  /*4cd0*/  PLOP3.LUT P1, PT, PT, PT, UP0, 0x80, 0x0 ;  /* 0x000000000000781c */ /* 0x000fda0003f2f008 */
[----:B0-----:R-:W-:Y:S05]  /*4ce0*/  @P1 BRA `(.L_x_28) ;  /* 0x0000000000041947 */ /* 0x001fea0003800000 */
[----:B------:R-:W-:Y:S01]  /*4cf0*/  BPT.TRAP 0x1 ;  /* 0x000000040000795c */ /* 0x000fe20000300000 */
.L_x_28:
[----:B------:R-:W-:Y:S01]  /*4d00*/  UIADD3 UR10, UR10, 0x1, URZ ;  /* 0x000000010a0a7890 */ /* 0x000fe2000fffe03f */
[C---:B------:R-:W-:Y:S01]  /*4d10*/  ISETP.GT.AND P1, PT, R4.reuse, 0x1, PT ;  /* 0x000000010400780c */ /* 0x040fe20003f24270 */
[----:B------:R-:W-:Y:S01]  /*4d20*/  UIADD3 UR11, UR11, 0x1, URZ ;  /* 0x000000010b0b7890 */ /* 0x000fe2000fffe03f */
[----:B------:R-:W-:Y:S01]  /*4d30*/  VIADD R4, R4, 0xffffffff ;  /* 0xffffffff04047836 */ /* 0x000fe20000000000 */
[----:B------:R-:W-:Y:S02]  /*4d40*/  UISETP.NE.AND UP0, UPT, UR10, 0x7, UPT ;  /* 0x000000070a00788c */ /* 0x000fe4000bf05270 */
[----:B------:R-:W-:Y:S02]  /*4d50*/  UISETP.NE.AND UP1, UPT, UR11, 0x7, UPT ;  /* 0x000000070b00788c */ /* 0x000fe4000bf25270 */
[----:B------:R-:W-:Y:S02]  /*4d60*/  USEL UR4, URZ, 0x1, UP0 ;  /* 0x000000013f047887 */ /* 0x000fe40008000000 */
[----:B------:R-:W-:-:S02]  /*4d70*/  USEL UR10, UR10, URZ, UP0 ;  /* 0x0000003f0a0a7287 */ /* 0x000fc40008000000 */
[----:B------:R-:W-:Y:S02]  /*4d80*/  USEL UR11, UR11, URZ, UP1 ;  /* 0x0000003f0b0b7287 */ /* 0x000fe40008800000 */
[----:B------:R-:W-:Y:S01]  /*4d90*/  LOP3.LUT R3, R3, UR4, RZ, 0x3c, !PT ;  /* 0x0000000403037c12 */ /* 0x000fe2000f8e3cff */
[----:B------:R-:W-:Y:S09]  /*4da0*/  @P1 BRA `(.L_x_29) ;  /* 0xffffffdc00881947 */ /* 0x000ff2000383ffff */
.L_x_22:
[----:B------:R-:W0:Y:S02]  /*4db0*/  LDC R3, c[0x0][0x28c] ;  /* 0x0000a300ff037b82 */ /* 0x000e240000000800 */
[----:B0-----:R-:W-:-:S13]  /*4dc0*/  ISETP.GE.AND P1, PT, R3, 0x1, PT ;  /* 0x000000010300780c */ /* 0x001fda0003f26270 */
[----:B------:R-:W-:Y:S05]  /*4dd0*/  @!P1 BRA `(.L_x_30) ;  /* 0x00000000005c9947 */ /* 0x000fea0003800000 */
[----:B------:R-:W-:Y:S05]  /*4de0*/  @!P0 BRA `(.L_x_31) ;  /* 0x0000000000048947 */ /* 0x000fea0003800000 */
[----:B------:R-:W-:Y:S01]  /*4df0*/  BPT.TRAP 0x1 ;  /* 0x000000040000795c */ /* 0x000fe20000300000 */
.L_x_31:
[----:B------:R-:W-:Y:S01]  /*4e00*/  ISETP.NE.AND P0, PT, R17, RZ, PT ;  /* 0x000000ff1100720c */ /* 0x000fe20003f05270 */
[----:B------:R-:W-:-:S12]  /*4e10*/  BSSY B0, `(.L_x_32) ;  /* 0x000000f000007945 */ /* 0x000fd80003800000 */
[----:B------:R-:W-:Y:S05]  /*4e20*/  @!P0 BRA `(.L_x_33) ;  /* 0x0000000000348947 */ /* 0x000fea0003800000 */
[----:B------:R-:W-:-:S04]  /*4e30*/  UISETP.LT.AND UP0, UPT, UR44, 0x1, UPT ;  /* 0x000000012c00788c */ /* 0x000fc8000bf01270 */
[----:B------:R-:W-:-:S04]  /*4e40*/  USEL UR6, UR44, 0x1, UP0 ;  /* 0x000000012c067887 */ /* 0x000fc80008000000 */
[----:B------:R-:W-:-:S04]  /*4e50*/  UIADD3 UR6, UR39, UR44, -UR6 ;  /* 0x0000002c27067290 */ /* 0x000fc8000fffe806 */
[----:B------:R-:W-:-:S04]  /*4e60*/  UIMAD.WIDE.U32 UR4, UR6, 0x24924925, URZ ;  /* 0x24924925060478a5 */ /* 0x000fc8000f8e003f */
[----:B------:R-:W-:-:S04]  /*4e70*/  UIADD3 UR4, UR6, -UR5, URZ ;  /* 0x8000000506047290 */ /* 0x000fc8000fffe03f */
[----:B------:R-:W-:-:S04]  /*4e80*/  ULEA.HI UR4, UR4, UR5, URZ, 0x1f ;  /* 0x0000000504047291 */ /* 0x000fc8000f8ff83f */
[----:B------:R-:W-:-:S04]  /*4e90*/  USHF.R.U32.HI UR4, URZ, 0x2, UR4 ;  /* 0x000000023f047899 */ /* 0x000fc80008011604 */
[----:B------:R-:W-:-:S06]  /*4ea0*/  UIMAD UR4, UR4, -0x7, UR6 ;  /* 0xfffffff9040478a4 */ /* 0x000fcc000f8e0206 */
[----:B------:R-:W-:-:S05]  /*4eb0*/  IMAD.U32 R3, RZ, RZ, UR4 ;  /* 0x00000004ff037e24 */ /* 0x000fca000f8e00ff */
[----:B------:R-:W-:-:S05]  /*4ec0*/  LEA R0, R3, R0, 0x3 ;  /* 0x0000000003007211 */ /* 0x000fca00078e18ff */
[----:B------:R-:W-:-:S05]  /*4ed0*/  VIADD R0, R0, 0x38 ;  /* 0x0000003800007836 */ /* 0x000fca0000000000 */
[----:B-----5:R-:W-:-:S04]  /*4ee0*/  PRMT R0, R152, 0x654, R0 ;  /* 0x0000065498007816 */ /* 0x020fc80000000000 */
[----:B------:R0:W-:Y:S03]  /*4ef0*/  SYNCS.ARRIVE.TRANS64.RED.A1T0 RZ, [R0+URZ], RZ ;  /* 0x000000ff00ff79a7 */ /* 0x0001e6000810043f */
.L_x_33:
[----:B------:R-:W-:Y:S05]  /*4f00*/  BSYNC B0 ;  /* 0x0000000000007941 */ /* 0x000fea0003800000 */
.L_x_32:
[----:B------:R-:W-:-:S06]  /*4f10*/  UISETP.GT.U32.AND UP0, UPT, UR40, 0x1, UPT ;  /* 0x000000012800788c */ /* 0x000fcc000bf04070 */
[----:B------:R-:W-:-:S13]  /*4f20*/  PLOP3.LUT P0, PT, PT, PT, UP0, 0x80, 0x0 ;  /* 0x000000000000781c */ /* 0x000fda0003f0f008 */
[----:B------:R-:W-:Y:S05]  /*4f30*/  @P0 BRA `(.L_x_30) ;  /* 0x0000000000040947 */ /* 0x000fea0003800000 */
[----:B------:R-:W-:Y:S01]  /*4f40*/  BPT.TRAP 0x1 ;  /* 0x000000040000795c */ /* 0x000fe20000300000 */
.L_x_30:
[----:B------:R-:W1:Y:S01]  /*4f50*/  S2R R8, SR_TID.X ;  /* 0x0000000000087919 */ /* 0x000e620000002100 */
[----:B------:R-:W-:Y:S01]  /*4f60*/  IMAD.MOV.U32 R19, RZ, RZ, 0x6540 ;  /* 0x00006540ff137424 */ /* 0x000fe200078e00ff */
[----:B------:R-:W-:Y:S02]  /*4f70*/  UIMAD.WIDE UR6, UR41, 0x100, URZ ;  /* 0x00000100290678a5 */ /* 0x000fe4000f8e023f */
[----:B------:R-:W-:Y:S01]  /*4f80*/  USHF.R.S32.HI UR10, URZ, 0x1f, UR43 ;  /* 0x0000001f3f0a7899 */ /* 0x000fe2000801142b */
[----:B------:R-:W-:Y:S01]  /*4f90*/  ULDC.64 UR8, c[0x0][0x5d0] ;  /* 0x0001740000087ab9 */ /* 0x000fe20000000a00 */
[----:B------:R-:W-:Y:S02]  /*4fa0*/  USHF.L.U32 UR41, UR41, 0x8, URZ ;  /* 0x0000000829297899 */ /* 0x000fe4000800063f */
[----:B------:R-:W-:Y:S02]  /*4fb0*/  UIMAD UR4, UR10, UR8, URZ ;  /* 0x000000080a0472a4 */ /* 0x000fe4000f8e023f */
[----:B------:R-:W-:-:S02]  /*4fc0*/  UIADD3 UR39, UR44, UR39, URZ ;  /* 0x000000272c277290 */ /* 0x000fc4000fffe03f */
[----:B------:R-:W-:Y:S02]  /*4fd0*/  UIMAD UR4, UR43, UR9, UR4 ;  /* 0x000000092b0472a4 */ /* 0x000fe4000f8e0204 */
[----:B------:R-:W-:Y:S01]  /*4fe0*/  UISETP.GT.U32.AND UP0, UPT, UR39, 0x6, UPT ;  /* 0x000000062700788c */ /* 0x000fe2000bf04070 */
[----:B------:R-:W-:Y:S01]  /*4ff0*/  ULDC UR9, c[0x0][0x284] ;  /* 0x0000a10000097ab9 */ /* 0x000fe20000000800 */
[----:B------:R-:W-:Y:S01]  /*5000*/  UISETP.GE.U32.AND UP1, UPT, UR44, 0x7, UPT ;  /* 0x000000072c00788c */ /* 0x000fe2000bf26070 */
[----:B------:R-:W-:Y:S01]  /*5010*/  MOV R153, UR9 ;  /* 0x0000000900997c02 */ /* 0x000fe20008000f00 */
[----:B------:R-:W-:Y:S01]  /*5020*/  UISETP.LT.U32.AND UP0, UPT, UR44, 0x7, UP0 ;  /* 0x000000072c00788c */ /* 0x000fe20008701070 */
[--C-:B-1----:R-:W-:Y:S01]  /*5030*/  SHF.R.U32.HI R4, RZ, 0x7, R8.reuse ;  /* 0x00000007ff047819 */ /* 0x102fe20000011608 */
[----:B------:R-:W-:Y:S01]  /*5040*/  IMAD.SHL.U32 R18, R8, 0x2, RZ ;  /* 0x0000000208127824 */ /* 0x000fe200078e00ff */
[----:B------:R-:W-:Y:S02]  /*5050*/  SHF.R.U32.HI R5, RZ, 0x2, R8 ;  /* 0x00000002ff057819 */ /* 0x000fe40000011608 */
[----:B------:R-:W-:-:S02]  /*5060*/  LOP3.LUT R4, R4, 0x1, RZ, 0xc0, !PT ;  /* 0x0000000104047812 */ /* 0x000fc400078ec0ff */
[----:B------:R-:W-:Y:S02]  /*5070*/  LOP3.LUT R6, R8, 0x60, RZ, 0xc0, !PT ;  /* 0x0000006008067812 */ /* 0x000fe400078ec0ff */
[----:B------:R-:W-:Y:S01]  /*5080*/  LOP3.LUT R5, R5, 0x7, RZ, 0xc0, !PT ;  /* 0x0000000705057812 */ /* 0x000fe200078ec0ff */
[----:B------:R-:W-:Y:S01]  /*5090*/  IMAD.SHL.U32 R3, R4, 0x40, RZ ;  /* 0x0000004004037824 */ /* 0x000fe200078e00ff */
[----:B------:R-:W-:Y:S02]  /*50a0*/  LOP3.LUT R18, R18, 0x6, RZ, 0xc0, !PT ;  /* 0x0000000612127812 */ /* 0x000fe400078ec0ff */
[----:B------:R-:W-:Y:S02]  /*50b0*/  SHF.R.U32.HI R6, RZ, 0x1, R6 ;  /* 0x00000001ff067819 */ /* 0x000fe40000011606 */
[--C-:B------:R-:W-:Y:S02]  /*50c0*/  LOP3.LUT R3, R3, 0x40, R5.reuse, 0xe2, !PT ;  /* 0x0000004003037812 */ /* 0x100fe400078ee205 */
[----:B------:R-:W-:Y:S01]  /*50d0*/  PRMT R18, R18, R19, UR42 ;  /* 0x0000002a12127e16 */ /* 0x000fe20008000013 */
[----:B------:R-:W-:Y:S01]  /*50e0*/  USHF.L.U32 UR42, UR42, 0x8, URZ ;  /* 0x000000082a2a7899 */ /* 0x000fe2000800063f */
[----:B0-----:R-:W-:Y:S01]  /*50f0*/  IADD3 R0, RZ, -R6, -R5 ;  /* 0x80000006ff007210 */ /* 0x001fe20007ffe805 */
[----:B------:R-:W-:Y:S01]  /*5100*/  IMAD.MOV.U32 R5, RZ, RZ, -0x2 ;  /* 0xfffffffeff057424 */ /* 0x000fe200078e00ff */
[----:B------:R-:W-:Y:S01]  /*5110*/  LOP3.LUT R3, R3, UR6, R6, 0xfe, !PT ;  /* 0x0000000603037c12 */ /* 0x000fe2000f8efe06 */
[----:B------:R-:W-:Y:S01]  /*5120*/  IMAD.U32 R6, RZ, RZ, UR8 ;  /* 0x00000008ff067e24 */ /* 0x000fe2000f8e00ff */
[----:B------:R-:W-:Y:S01]  /*5130*/  SHF.R.S32.HI R19, RZ, 0x1f, R18 ;  /* 0x0000001fff137819 */ /* 0x000fe20000011412 */
[----:B------:R-:W-:Y:S01]  /*5140*/  ULDC UR8, c[0x0][0x288] ;  /* 0x0000a20000087ab9 */ /* 0x000fe20000000800 */
[----:B------:R-:W-:Y:S01]  /*5150*/  IMAD R0, R4, -0x40, R0 ;  /* 0xffffffc004007824 */ /* 0x000fe200078e0200 */
[----:B------:R-:W-:Y:S01]  /*5160*/  UISETP.GE.AND UP2, UPT, UR42, UR8, UPT ;  /* 0x000000082a00728c */ /* 0x000fe2000bf46270 */
[----:B------:R-:W-:-:S03]  /*5170*/  IMAD.WIDE.U32 R6, R6, UR43, R18 ;  /* 0x0000002b06067c25 */ /* 0x000fc6000f8e0012 */
[----:B------:R-:W-:Y:S02]  /*5180*/  UISETP.GE.OR UP2, UPT, UR41, UR9, UP2 ;  /* 0x000000092900728c */ /* 0x000fe40009746670 */
[----:B------:R-:W-:Y:S01]  /*5190*/  IADD3 R153, R153, -UR41, R0 ;  /* 0x8000002999997c10 */ /* 0x000fe2000fffe000 */
[----:B------:R-:W-:Y:S01]  /*51a0*/  VIADD R7, R7, UR4 ;  /* 0x0000000407077c36 */ /* 0x000fe20008000000 */
[----:B------:R-:W-:Y:S01]  /*51b0*/  UIMAD.WIDE.U32 UR4, UR39, 0x24924925, URZ ;  /* 0x24924925270478a5 */ /* 0x000fe2000f8e003f */
[----:B------:R-:W-:Y:S01]  /*51c0*/  LOP3.LUT R0, R8, 0x3, RZ, 0xc0, !PT ;  /* 0x0000000308007812 */ /* 0x000fe200078ec0ff */
[----:B------:R-:W-:Y:S01]  /*51d0*/  UMOV UR41, 0xffffffff ;  /* 0xffffffff00297882 */ /* 0x000fe20000000000 */
[----:B------:R-:W-:Y:S01]  /*51e0*/  PLOP3.LUT P0, PT, PT, PT, UP2, 0x80, 0x0 ;  /* 0x000000000000781c */ /* 0x000fe20003f0f028 */
[----:B------:R-:W-:Y:S02]  /*51f0*/  UIADD3 UR4, UR39, -UR5, URZ ;  /* 0x8000000527047290 */ /* 0x000fe4000fffe03f */
[----:B------:R-:W-:Y:S01]  /*5200*/  IMAD R0, R0, R5, UR8 ;  /* 0x0000000800007e24 */ /* 0x000fe2000f8e0205 */
[----:B------:R-:W-:-:S02]  /*5210*/  USEL UR8, URZ, 0x1, !UP0 ;  /* 0x000000013f087887 */ /* 0x000fc4000c000000 */
[----:B------:R-:W-:Y:S01]  /*5220*/  ULEA.HI UR4, UR4, UR5, URZ, 0x1f ;  /* 0x0000000504047291 */ /* 0x000fe2000f8ff83f */
[----:B------:R-:W-:Y:S01]  /*5230*/  VIADD R0, R0, -UR42 ;  /* 0x8000002a00007c36 */ /* 0x000fe20008000000 */
[----:B------:R-:W-:Y:S02]  /*5240*/  ULOP3.LUT UR38, UR38, UR8, URZ, 0x3c, !UPT ;  /* 0x0000000826267292 */ /* 0x000fe4000f8e3c3f */
[----:B------:R-:W-:-:S04]  /*5250*/  USHF.R.U32.HI UR4, URZ, 0x2, UR4 ;  /* 0x000000023f047899 */ /* 0x000fc80008011604 */
[----:B------:R-:W-:Y:S02]  /*5260*/  @UP1 ULOP3.LUT UR38, UR38, 0x1, UR4, 0x78, !UPT ;  /* 0x0000000126261892 */ /* 0x000fe4000f8e7804 */
[----:B------:R-:W-:Y:S01]  /*5270*/  UIMAD UR39, UR4, -0x7, UR39 ;  /* 0xfffffff9042778a4 */ /* 0x000fe2000f8e0227 */
[----:B------:R-:W-:Y:S11]  /*5280*/  @P0 BRA `(.L_x_34) ;  /* 0x0000010c00e80947 */ /* 0x000ff60003800000 */
[----:B-----5:R-:W-:Y:S01]  /*5290*/  FSETP.NEU.AND P0, PT, R16, RZ, PT ;  /* 0x000000ff1000720b */ /* 0x020fe20003f0d000 */
[----:B------:R-:W-:Y:S01]  /*52a0*/  ULDC.64 UR8, c[0x0][0x5c8] ;  /* 0x0001720000087ab9 */ /* 0x000fe20000000a00 */
[----:B------:R-:W-:Y:S01]  /*52b0*/  ISETP.GT.AND P3, PT, R153, RZ, PT ;  /* 0x000000ff9900720c */ /* 0x000fe20003f64270 */
[----:B------:R-:W-:Y:S01]  /*52c0*/  UIMAD UR4, UR7, UR8, URZ ;  /* 0x00000008070472a4 */ /* 0x000fe2000f8e023f */
[----:B------:R-:W-:Y:S01]  /*52d0*/  IMAD.U32 R10, RZ, RZ, UR9 ;  /* 0x00000009ff0a7e24 */ /* 0x000fe2000f8e00ff */
[----:B------:R-:W-:Y:S01]  /*52e0*/  BSSY B0, `(.L_x_34) ;  /* 0x00010f4000007945 */ /* 0x000fe20003800000 */
[----:B------:R-:W-:Y:S01]  /*52f0*/  IMAD.WIDE.U32 R6, R3, UR8, R6 ;  /* 0x0000000803067c25 */ /* 0x000fe2000f8e0006 */
[----:B------:R-:W-:-:S03]  /*5300*/  ISETP.GT.AND P1, PT, R0, RZ, P3 ;  /* 0x000000ff0000720c */ /* 0x000fc60001f24270 */
[----:B------:R-:W-:-:S04]  /*5310*/  IMAD R10, R3, R10, UR4 ;  /* 0x00000004030a7e24 */ /* 0x000fc8000f8e020a */
[----:B------:R-:W-:Y:S01]  /*5320*/  IMAD.IADD R10, R7, 0x1, R10 ;  /* 0x00000001070a7824 */ /* 0x000fe200078e020a */
[----:B------:R-:W-:Y:S06]  /*5330*/  @!P0 BRA `(.L_x_35) ;  /* 0x000000b800108947 */ /* 0x000fec0003800000 */
[----:B------:R-:W0:Y:S01]  /*5340*/  LDC.64 R22, c[0x0][0x5b8] ;  /* 0x00016e00ff167b82 */ /* 0x000e220000000a00 */
[----:B------:R-:W2:Y:S01]  /*5350*/  LDL.LU R11, [R1] ;  /* 0x00000000010b7983 */ /* 0x000ea20000300800 */
[----:B------:R-:W-:-:S06]  /*5360*/  ULDC.64 UR4, c[0x0][0x5c0] ;  /* 0x0001700000047ab9 */ /* 0x000fcc0000000a00 */
[----:B------:R-:W1:Y:S08]  /*5370*/  LDC.64 R14, c[0x0][0x5b0] ;  /* 0x00016c00ff0e7b82 */ /* 0x000e700000000a00 */
[----:B------:R-:W3:Y:S01]  /*5380*/  LDC.64 R12, c[0x0][0x5a8] ;  /* 0x00016a00ff0c7b82 */ /* 0x000ee20000000a00 */
[C---:B0-----:R-:W-:Y:S02]  /*5390*/  IMAD R159, R22.reuse, UR10, RZ ;  /* 0x0000000a169f7c24 */ /* 0x041fe4000f8e02ff */
[----:B------:R-:W-:-:S04]  /*53a0*/  IMAD.WIDE.U32 R154, R22, UR43, R18 ;  /* 0x0000002b169a7c25 */ /* 0x000fc8000f8e0012 */
[----:B------:R-:W-:Y:S02]  /*53b0*/  IMAD R159, R23, UR43, R159 ;  /* 0x0000002b179f7c24 */ /* 0x000fe4000f8e029f */
[----:B-1----:R-:W-:Y:S02]  /*53c0*/  IMAD R158, R14, UR7, RZ ;  /* 0x000000070e9e7c24 */ /* 0x002fe4000f8e02ff */
[----:B------:R-:W-:Y:S02]  /*53d0*/  IMAD.IADD R21, R155, 0x1, R159 ;  /* 0x000000019b157824 */ /* 0x000fe400078e029f */
[----:B------:R-:W-:Y:S02]  /*53e0*/  IMAD.MOV.U32 R20, RZ, RZ, R154 ;  /* 0x000000ffff147224 */ /* 0x000fe400078e009a */
[C---:B------:R-:W-:Y:S02]  /*53f0*/  IMAD R158, R3.reuse, R15, R158 ;  /* 0x0000000f039e7224 */ /* 0x040fe400078e029e */
[----:B------:R-:W-:-:S05]  /*5400*/  IMAD.WIDE.U32 R4, R3, R14, R20 ;  /* 0x0000000e03047225 */ /* 0x000fca00078e0014 */
[----:B------:R-:W-:Y:S02]  /*5410*/  IADD3 R5, R5, R158, RZ ;  /* 0x0000009e05057210 */ /* 0x000fe40007ffe0ff */
[----:B---3--:R-:W-:-:S04]  /*5420*/  LEA R8, P0, R4, R12, 0x1 ;  /* 0x0000000c04087211 */ /* 0x008fc800078008ff */
[----:B------:R-:W-:-:S05]  /*5430*/  LEA.HI.X R9, R4, R13, R5, 0x1, P0 ;  /* 0x0000000d04097211 */ /* 0x000fca00000f0c05 */
[----:B------:R-:W3:Y:S01]  /*5440*/  @P1 LDG.E.LTC128B.U16 R23, desc[UR36][R8.64] ;  /* 0x0000002408171981 */ /* 0x000ee2000c1e1520 */
[----:B------:R-:W-:Y:S01]  /*5450*/  BSSY B1, `(.L_x_36) ;  /* 0x0000011000017945 */ /* 0x000fe20003800000 */
[----:B---3--:R-:W-:-:S04]  /*5460*/  IMAD.U32 R4, R23, 0x10000, RZ ;  /* 0x0001000017047824 */ /* 0x008fc800078e00ff */
[----:B------:R-:W-:-:S04]  /*5470*/  FMUL R4, R4, R16 ;  /* 0x0000001004047220 */ /* 0x000fc80000400000 */
[----:B--2---:R-:W-:Y:S01]  /*5480*/  FFMA R7, R11, R2, R4 ;  /* 0x000000020b077223 */ /* 0x004fe20000000004 */
[----:B------:R-:W-:-:S04]  /*5490*/  LEA R4, P0, R6, UR4, 0x1 ;  /* 0x0000000406047c11 */ /* 0x000fc8000f8008ff */
[----:B------:R-:W-:Y:S02]  /*54a0*/  LEA.HI.X R5, R6, UR5, R10, 0x1, P0 ;  /* 0x0000000506057c11 */ /* 0x000fe400080f0c0a */
[----:B------:R-:W-:-:S05]  /*54b0*/  F2FP.BF16.F32.PACK_AB R6, RZ, R7 ;  /* 0x00000007ff06723e */ /* 0x000fca00000010ff */
[----:B------:R0:W-:Y:S02]  /*54c0*/  @P1 STG.E.U16 desc[UR36][R4.64], R6 ;  /* 0x0000000604001986 */ /* 0x0001e4000c101524 */
[----:B0-----:R-:W-:-:S04]  /*54d0*/  IMAD.WIDE.U32 R6, R3, R14, R18 ;  /* 0x0000000e03067225 */ /* 0x001fc800078e0012 */
[----:B------:R-:W-:Y:S02]  /*54e0*/  IMAD.IADD R7, R158, 0x1, R7 ;  /* 0x000000019e077824 */ /* 0x000fe400078e0207 */
[----:B------:R-:W-:-:S04]  /*54f0*/  IMAD.WIDE.U32 R6, R22, UR43, R6 ;  /* 0x0000002b16067c25 */ /* 0x000fc8000f8e0006 */
[----:B------:R-:W-:Y:S01]  /*5500*/  IMAD.IADD R7, R159, 0x1, R7 ;  /* 0x000000019f077824 */ /* 0x000fe200078e0207 */
[----:B------:R-:W-:-:S04]  /*5510*/  LEA R10, P0, R6, R12, 0x1 ;  /* 0x0000000c060a7211 */ /* 0x000fc800078008ff */
[----:B------:R-:W-:Y:S02]  /*5520*/  LEA.HI.X R11, R6, R13, R7, 0x1, P0 ;  /* 0x0000000d060b7211 */ /* 0x000fe400000f0c07 */
[----:B------:R-:W-:-:S13]  /*5530*/  ISETP.GT.AND P0, PT, R0, 0x1, P3 ;  /* 0x000000010000780c */ /* 0x000fda0001f04270 */
[----:B------:R-:W-:Y:S05]  /*5540*/  @!P0 BRA `(.L_x_37) ;  /* 0x0000000000048947 */ /* 0x000fea0003800000 */
[----:B------:R0:W5:Y:S02]  /*5550*/  LDG.E.LTC128B.U16 R23, desc[UR36][R10.64+0x2] ;  /* 0x000002240a177981 */ /* 0x000164000c1e1520 */
.L_x_37:
[----:B------:R-:W-:Y:S05]  /*5560*/  BSYNC B1 ;  /* 0x0000000000017941 */ /* 0x000fea0003800000 */
.L_x_36:
[----:B------:R-:W2:Y:S01]  /*5570*/  LDL.LU R7, [R1+0x4] ;  /* 0x0000040001077983 */ /* 0x000ea20000300800 */
[----:B-----5:R-:W-:Y:S01]  /*5580*/  IMAD.U32 R6, R23, 0x10000, RZ ;  /* 0x0001000017067824 */ /* 0x020fe200078e00ff */
[C---:B------:R-:W-:Y:S01]  /*5590*/  SHF.L.U64.HI R157, R14.reuse, 0x3, R15 ;  /* 0x000000030e9d7819 */ /* 0x040fe2000001020f */
[----:B------:R-:W-:Y:S01]  /*55a0*/  IMAD.SHL.U32 R156, R14, 0x8, RZ ;  /* 0x000000080e9c7824 */ /* 0x000fe200078e00ff */
[----:B------:R-:W3:Y:S01]  /*55b0*/  LDL.LU R160, [R1+0x8] ;  /* 0x0000080001a07983 */ /* 0x000ee20000300800 */
[----:B------:R-:W-:-:S04]  /*55c0*/  FMUL R6, R6, R16 ;  /* 0x0000001006067220 */ /* 0x000fc80000400000 */
[----:B--2---:R-:W-:-:S05]  /*55d0*/  FFMA R6, R7, R2, R6 ;  /* 0x0000000207067223 */ /* 0x004fca0000000006 */
[----:B------:R-:W-:-:S05]  /*55e0*/  F2FP.BF16.F32.PACK_AB R6, RZ, R6 ;  /* 0x00000006ff06723e */ /* 0x000fca00000010ff */
[----:B------:R1:W-:Y:S01]  /*55f0*/  @P0 STG.E.U16 desc[UR36][R4.64+0x2], R6 ;  /* 0x0000020604000986 */ /* 0x0003e2000c101524 */
[----:B------:R-:W-:-:S04]  /*5600*/  ISETP.GT.AND P0, PT, R153, 0x8, PT ;  /* 0x000000089900780c */ /* 0x000fc80003f04270 */
[----:B------:R-:W-:Y:S01]  /*5610*/  ISETP.GT.AND P1, PT, R0, RZ, P0 ;  /* 0x000000ff0000720c */ /* 0x000fe20000724270 */
[----:B-1----:R-:W-:-:S04]  /*5620*/  IMAD.WIDE.U32 R6, R3, R14, R156 ;  /* 0x0000000e03067225 */ /* 0x002fc800078e009c */
[----:B------:R-:W-:Y:S01]  /*5630*/  IMAD.IADD R158, R158, 0x1, R7 ;  /* 0x000000019e9e7824 */ /* 0x000fe200078e0207 */
[----:B------:R-:W-:-:S04]  /*5640*/  IADD3 R7, P2, R154, R6, RZ ;  /* 0x000000069a077210 */ /* 0x000fc80007f5e0ff */
[----:B------:R-:W-:Y:S02]  /*5650*/  IADD3.X R9, R158, R21, RZ, P2, !PT ;  /* 0x000000159e097210 */ /* 0x000fe400017fe4ff */
[----:B------:R-:W-:-:S04]  /*5660*/  LEA R8, P2, R7, R12, 0x1 ;  /* 0x0000000c07087211 */ /* 0x000fc800078408ff */
[----:B------:R-:W-:-:S05]  /*5670*/  LEA.HI.X R9, R7, R13, R9, 0x1, P2 ;  /* 0x0000000d07097211 */ /* 0x000fca00010f0c09 */
[----:B------:R1:W2:Y:S01]  /*5680*/  @P1 LDG.E.LTC128B.U16 R23, desc[UR36][R8.64] ;  /* 0x0000002408171981 */ /* 0x0002a2000c1e1520 */
[----:B------:R-:W-:Y:S01]  /*5690*/  IADD3 R6, P2, R18, R6, RZ ;  /* 0x0000000612067210 */ /* 0x000fe20007f5e0ff */
[----:B------:R-:W-:Y:S01]  /*56a0*/  BSSY B1, `(.L_x_38) ;  /* 0x0000016000017945 */ /* 0x000fe20003800000 */
[----:B------:R-:W-:-:S03]  /*56b0*/  ISETP.GT.AND P4, PT, R0, 0x1, P0 ;  /* 0x000000010000780c */ /* 0x000fc60000784270 */
[----:B------:R-:W-:Y:S02]  /*56c0*/  IMAD.X R7, R19, 0x1, R158, P2 ;  /* 0x0000000113077824 */ /* 0x000fe400010e069e */
[----:B------:R-:W-:Y:S02]  /*56d0*/  IMAD.U32 R158, RZ, RZ, UR9 ;  /* 0x00000009ff9e7e24 */ /* 0x000fe4000f8e00ff */
[----:B------:R-:W-:-:S04]  /*56e0*/  IMAD.WIDE.U32 R6, R22, UR43, R6 ;  /* 0x0000002b16067c25 */ /* 0x000fc8000f8e0006 */
[----:B------:R-:W-:Y:S01]  /*56f0*/  IMAD.IADD R7, R159, 0x1, R7 ;  /* 0x000000019f077824 */ /* 0x000fe200078e0207 */
[----:B-1----:R-:W-:-:S04]  /*5700*/  LEA R8, P2, R6, R12, 0x1 ;  /* 0x0000000c06087211 */ /* 0x002fc800078408ff */
[----:B------:R-:W-:Y:S01]  /*5710*/  LEA.HI.X R9, R6, R13, R7, 0x1, P2 ;  /* 0x0000000d06097211 */ /* 0x000fe200010f0c07 */
[----:B--2---:R-:W-:-:S04]  /*5720*/  IMAD.U32 R6, R23, 0x10000, RZ ;  /* 0x0001000017067824 */ /* 0x004fc800078e00ff */
[----:B------:R-:W-:-:S04]  /*5730*/  FMUL R6, R6, R16 ;  /* 0x0000001006067220 */ /* 0x000fc80000400000 */
[----:B---3--:R-:W-:Y:S01]  /*5740*/  FFMA R7, R160, R2, R6 ;  /* 0x00000002a0077223 */ /* 0x008fe20000000006 */
[----:B------:R-:W-:Y:S02]  /*5750*/  IMAD.U32 R160, RZ, RZ, UR8 ;  /* 0x00000008ffa07e24 */ /* 0x000fe4000f8e00ff */
[----:B------:R-:W-:Y:S02]  /*5760*/  IMAD.U32 R6, RZ, RZ, UR8 ;  /* 0x00000008ff067e24 */ /* 0x000fe4000f8e00ff */
[----:B------:R-:W-:Y:S02]  /*5770*/  F2FP.BF16.F32.PACK_AB R7, RZ, R7 ;  /* 0x00000007ff07723e */ /* 0x000fe400000010ff */
[----:B------:R-:W-:Y:S02]  /*5780*/  SHF.L.U32 R160, R160, 0x4, RZ ;  /* 0x00000004a0a07819 */ /* 0x000fe400000006ff */
[----:B------:R-:W-:Y:S02]  /*5790*/  SHF.L.U64.HI R158, R6, 0x4, R158 ;  /* 0x00000004069e7819 */ /* 0x000fe4000001029e */
[----:B------:R-:W-:-:S02]  /*57a0*/  IADD3 R6, P2, R160, R4, RZ ;  /* 0x00000004a0067210 */ /* 0x000fc40007f5e0ff */
[----:B------:R-:W-:-:S03]  /*57b0*/  PRMT R161, R7, 0x7610, R161 ;  /* 0x0000761007a17816 */ /* 0x000fc600000000a1 */
[----:B------:R-:W-:-:S05]  /*57c0*/  IMAD.X R7, R158, 0x1, R5, P2 ;  /* 0x000000019e077824 */ /* 0x000fca00010e0605 */
[----:B------:R1:W-:Y:S01]  /*57d0*/  @P1 STG.E.U16 desc[UR36][R6.64], R161 ;  /* 0x000000a106001986 */ /* 0x0003e2000c101524 */
[----:B------:R-:W-:Y:S05]  /*57e0*/  @!P4 BRA `(.L_x_39) ;  /* 0x000000000004c947 */ /* 0x000fea0003800000 */
[----:B------:R2:W5:Y:S02]  /*57f0*/  LDG.E.LTC128B.U16 R23, desc[UR36][R8.64+0x2] ;  /* 0x0000022408177981 */ /* 0x000564000c1e1520 */
.L_x_39:
[----:B------:R-:W-:Y:S05]  /*5800*/  BSYNC B1 ;  /* 0x0000000000017941 */ /* 0x000fea0003800000 */
.L_x_38:
[----:B------:R-:W3:Y:S01]  /*5810*/  LDL.LU R162, [R1+0xc] ;  /* 0x00000c0001a27983 */ /* 0x000ee20000300800 */
[----:B-1---5:R-:W-:Y:S01]  /*5820*/  IMAD.U32 R161, R23, 0x10000, RZ ;  /* 0x0001000017a17824 */ /* 0x022fe200078e00ff */
[----:B------:R-:W-:Y:S01]  /*5830*/  ISETP.GT.AND P1, PT, R0, 0x8, P3 ;  /* 0x000000080000780c */ /* 0x000fe20001f24270 */
[----:B------:R-:W-:Y:S02]  /*5840*/  BSSY B1, `(.L_x_40) ;  /* 0x0000007000017945 */ /* 0x000fe40003800000 */
[----:B------:R-:W-:-:S04]  /*5850*/  FMUL R161, R161, R16 ;  /* 0x00000010a1a17220 */ /* 0x000fc80000400000 */
[----:B---3--:R-:W-:-:S05]  /*5860*/  FFMA R161, R162, R2, R161 ;  /* 0x00000002a2a17223 */ /* 0x008fca00000000a1 */
[----:B------:R-:W-:-:S05]  /*5870*/  F2FP.BF16.F32.PACK_AB R161, RZ, R161 ;  /* 0x000000a1ffa1723e */ /* 0x000fca00000010ff */
[----:B------:R1:W-:Y:S01]  /*5880*/  @P4 STG.E.U16 desc[UR36][R6.64+0x2], R161 ;  /* 0x000002a106004986 */ /* 0x0003e2000c101524 */
[----:B------:R-:W-:Y:S05]  /*5890*/  @!P1 BRA `(.L_x_41) ;  /* 0x0000000000049947 */ /* 0x000fea0003800000 */
[----:B------:R3:W5:Y:S02]  /*58a0*/  LDG.E.LTC128B.U16 R23, desc[UR36][R10.64+0x10] ;  /* 0x000010240a177981 */ /* 0x000764000c1e1520 */
.L_x_41:
[----:B------:R-:W-:Y:S05]  /*58b0*/  BSYNC B1 ;  /* 0x0000000000017941 */ /* 0x000fea0003800000 */
.L_x_40:
[----:B------:R-:W4:Y:S01]  /*58c0*/  LDL.LU R162, [R1+0x10] ;  /* 0x0000100001a27983 */ /* 0x000f220000300800 */
[----:B-1---5:R-:W-:Y:S01]  /*58d0*/  IMAD.U32 R161, R23, 0x10000, RZ ;  /* 0x0001000017a17824 */ /* 0x022fe200078e00ff */
[----:B------:R-:W-:Y:S01]  /*58e0*/  ISETP.GT.AND P2, PT, R0, 0x9, P3 ;  /* 0x000000090000780c */ /* 0x000fe20001f44270 */
[----:B------:R-:W-:Y:S02]  /*58f0*/  BSSY B1, `(.L_x_42) ;  /* 0x0000007000017945 */ /* 0x000fe40003800000 */
[----:B------:R-:W-:-:S04]  /*5900*/  FMUL R161, R161, R16 ;  /* 0x00000010a1a17220 */ /* 0x000fc80000400000 */
[----:B----4-:R-:W-:-:S05]  /*5910*/  FFMA R161, R162, R2, R161 ;  /* 0x00000002a2a17223 */ /* 0x010fca00000000a1 */
[----:B------:R-:W-:-:S05]  /*5920*/  F2FP.BF16.F32.PACK_AB R161, RZ, R161 ;  /* 0x000000a1ffa1723e */ /* 0x000fca00000010ff */
[----:B------:R1:W-:Y:S01]  /*5930*/  @P1 STG.E.U16 desc[UR36][R4.64+0x10], R161 ;  /* 0x000010a104001986 */ /* 0x0003e2000c101524 */
[----:B------:R-:W-:Y:S05]  /*5940*/  @!P2 BRA `(.L_x_43) ;  /* 0x000000000004a947 */ /* 0x000fea0003800000 */
[----:B------:R4:W5:Y:S02]  /*5950*/  LDG.E.LTC128B.U16 R23, desc[UR36][R10.64+0x12] ;  /* 0x000012240a177981 */ /* 0x000964000c1e1520 */
.L_x_43:
[----:B------:R-:W-:Y:S05]  /*5960*/  BSYNC B1 ;  /* 0x0000000000017941 */ /* 0x000fea0003800000 */
.L_x_42:
[----:B------:R-:W2:Y:S01]  /*5970*/  LDL.LU R162, [R1+0x14] ;  /* 0x0000140001a27983 */ /* 0x000ea20000300800 */
[----:B-1---5:R-:W-:Y:S01]  /*5980*/  IMAD.U32 R161, R23, 0x10000, RZ ;  /* 0x0001000017a17824 */ /* 0x022fe200078e00ff */
[----:B------:R-:W-:Y:S01]  /*5990*/  ISETP.GT.AND P1, PT, R0, 0x8, P0 ;  /* 0x000000080000780c */ /* 0x000fe20000724270 */
[----:B------:R-:W-:Y:S02]  /*59a0*/  BSSY B1, `(.L_x_44) ;  /* 0x0000007000017945 */ /* 0x000fe40003800000 */
[----:B------:R-:W-:-:S04]  /*59b0*/  FMUL R161, R161, R16 ;  /* 0x00000010a1a17220 */ /* 0x000fc80000400000 */
[----:B--2---:R-:W-:-:S05]  /*59c0*/  FFMA R161, R162, R2, R161 ;  /* 0x00000002a2a17223 */ /* 0x004fca00000000a1 */
[----:B------:R-:W-:-:S05]  /*59d0*/  F2FP.BF16.F32.PACK_AB R161, RZ, R161 ;  /* 0x000000a1ffa1723e */ /* 0x000fca00000010ff */
[----:B------:R1:W-:Y:S01]  /*59e0*/  @P2 STG.E.U16 desc[UR36][R4.64+0x12], R161 ;  /* 0x000012a104002986 */ /* 0x0003e2000c101524 */
[----:B------:R-:W-:Y:S05]  /*59f0*/  @!P1 BRA `(.L_x_45) ;  /* 0x0000000000049947 */ /* 0x000fea0003800000 */
[----:B------:R2:W5:Y:S02]  /*5a00*/  LDG.E.LTC128B.U16 R23, desc[UR36][R8.64+0x10] ;  /* 0x0000102408177981 */ /* 0x000564000c1e1520 */
.L_x_45:
[----:B------:R-:W-:Y:S05]  /*5a10*/  BSYNC B1 ;  /* 0x0000000000017941 */ /* 0x000fea0003800000 */
.L_x_44:
        /* <DEDUP_REMOVED lines=10> */
.L_x_47:
[----:B------:R-:W-:Y:S05]  /*5ac0*/  BSYNC B1 ;  /* 0x0000000000017941 */ /* 0x000fea0003800000 */
.L_x_46:
        /* <DEDUP_REMOVED lines=10> */
.L_x_49:
[----:B------:R-:W-:Y:S05]  /*5b70*/  BSYNC B1 ;  /* 0x0000000000017941 */ /* 0x000fea0003800000 */
.L_x_48:
[----:B------:R-:W3:Y:S01]  /*5b80*/  LDL.LU R162, [R1+0x20] ;  /* 0x0000200001a27983 */ /* 0x000ee20000300800 */
[----:B-1---5:R-:W-:Y:S01]  /*5b90*/  SHF.L.U32 R161, R23, 0x10, RZ ;  /* 0x0000001017a17819 */ /* 0x022fe200000006ff */
[----:B------:R-:W-:Y:S01]  /*5ba0*/  BSSY B1, `(.L_x_50) ;  /* 0x0000008000017945 */ /* 0x000fe20003800000 */
[----:B------:R-:W-:-:S03]  /*5bb0*/  ISETP.GT.AND P2, PT, R0, 0x11, P3 ;  /* 0x000000110000780c */ /* 0x000fc60001f44270 */
[----:B------:R-:W-:-:S04]  /*5bc0*/  FMUL R161, R161, R16 ;  /* 0x00000010a1a17220 */ /* 0x000fc80000400000 */
[----:B---3--:R-:W-:-:S05]  /*5bd0*/  FFMA R161, R162, R2, R161 ;  /* 0x00000002a2a17223 */ /* 0x008fca00000000a1 */
[----:B------:R-:W-:-:S05]  /*5be0*/  F2FP.BF16.F32.PACK_AB R161, RZ, R161 ;  /* 0x000000a1ffa1723e */ /* 0x000fca00000010ff */
[----:B------:R1:W-:Y:S01]  /*5bf0*/  @P1 STG.E.U16 desc[UR36][R4.64+0x20], R161 ;  /* 0x000020a104001986 */ /* 0x0003e2000c101524 */
[----:B------:R-:W-:Y:S05]  /*5c00*/  @!P2 BRA `(.L_x_51) ;  /* 0x000000000004a947 */ /* 0x000fea0003800000 */
[----:B------:R3:W5:Y:S02]  /*5c10*/  LDG.E.LTC128B.U16 R23, desc[UR36][R10.64+0x22] ;  /* 0x000022240a177981 */ /* 0x000764000c1e1520 */
.L_x_51:
[----:B------:R-:W-:Y:S05]  /*5c20*/  BSYNC B1 ;  /* 0x0000000000017941 */ /* 0x000fea0003800000 */
.L_x_50:
        /* <DEDUP_REMOVED lines=10> */
.L_x_53:
[----:B------:R-:W-:Y:S05]  /*5cd0*/  BSYNC B1 ;  /* 0x0000000000017941 */ /* 0x000fea0003800000 */
.L_x_52:
        /* <DEDUP_REMOVED lines=10> */
.L_x_55:
[----:B------:R-:W-:Y:S05]  /*5d80*/  BSYNC B1 ;  /* 0x0000000000017941 */ /* 0x000fea0003800000 */
.L_x_54:
        /* <DEDUP_REMOVED lines=10> */
.L_x_57:
[----:B------:R-:W-:Y:S05]  /*5e30*/  BSYNC B1 ;  /* 0x0000000000017941 */ /* 0x000fea0003800000 */
.L_x_56:
        /* <DEDUP_REMOVED lines=10> */
.L_x_59:
[----:B------:R-:W-:Y:S05]  /*5ee0*/  BSYNC B1 ;  /* 0x0000000000017941 */ /* 0x000fea0003800000 */
.L_x_58:
        /* <DEDUP_REMOVED lines=10> */
.L_x_61:
[----:B------:R-:W-:Y:S05]  /*5f90*/  BSYNC B1 ;  /* 0x0000000000017941 */ /* 0x000fea0003800000 */
.L_x_60:
        /* <DEDUP_REMOVED lines=10> */
.L_x_63:
[----:B------:R-:W-:Y:S05]  /*6040*/  BSYNC B1 ;  /* 0x0000000000017941 */ /* 0x000fea0003800000 */
.L_x_62:
[----:B------:R-:W2:Y:S01]  /*6050*/  LDL.LU R162, [R1+0x3c] ;  /* 0x00003c0001a27983 */ /* 0x000ea20000300800 */
[----:B-1---5:R-:W-:Y:S01]  /*6060*/  SHF.L.U32 R161, R23, 0x10, RZ ;  /* 0x0000001017a17819 */ /* 0x022fe200000006ff */
[----:B------:R-:W-:Y:S01]  /*6070*/  BSSY B1, `(.L_x_64) ;  /* 0x0000008000017945 */ /* 0x000fe20003800000 */
[----:B------:R-:W-:-:S03]  /*6080*/  ISETP.GT.AND P1, PT, R0, 0x20, P3 ;  /* 0x000000200000780c */ /* 0x000fc60001f24270 */
[----:B------:R-:W-:-:S04]  /*6090*/  FMUL R161, R161, R16 ;  /* 0x00000010a1a17220 */ /* 0x000fc80000400000 */
[----:B--2---:R-:W-:-:S05]  /*60a0*/  FFMA R161, R162, R2, R161 ;  /* 0x00000002a2a17223 */ /* 0x004fca00000000a1 */
[----:B------:R-:W-:-:S05]  /*60b0*/  F2FP.BF16.F32.PACK_AB R161, RZ, R161 ;  /* 0x000000a1ffa1723e */ /* 0x000fca00000010ff */
[----:B------:R1:W-:Y:S01]  /*60c0*/  @P2 STG.E.U16 desc[UR36][R6.64+0x32], R161 ;  /* 0x000032a106002986 */ /* 0x0003e2000c101524 */
[----:B------:R-:W-:Y:S05]  /*60d0*/  @!P1 BRA `(.L_x_65) ;  /* 0x0000000000049947 */ /* 0x000fea0003800000 */
[----:B------:R2:W5:Y:S02]  /*60e0*/  LDG.E.LTC128B.U16 R23, desc[UR36][R10.64+0x40] ;  /* 0x000040240a177981 */ /* 0x000564000c1e1520 */
.L_x_65:
[----:B------:R-:W-:Y:S05]  /*60f0*/  BSYNC B1 ;  /* 0x0000000000017941 */ /* 0x000fea0003800000 */
.L_x_64:
        /* <DEDUP_REMOVED lines=10> */
.L_x_67:
[----:B------:R-:W-:Y:S05]  /*61a0*/  BSYNC B1 ;  /* 0x0000000000017941 */ /* 0x000fea0003800000 */
.L_x_66:
        /* <DEDUP_REMOVED lines=10> */
.L_x_69:
[----:B------:R-:W-:Y:S05]  /*6250*/  BSYNC B1 ;  /* 0x0000000000017941 */ /* 0x000fea0003800000 */
.L_x_68:
        /* <DEDUP_REMOVED lines=10> */
.L_x_71:
[----:B------:R-:W-:Y:S05]  /*6300*/  BSYNC B1 ;  /* 0x0000000000017941 */ /* 0x000fea0003800000 */
.L_x_70:
        /* <DEDUP_REMOVED lines=10> */
.L_x_73:
[----:B------:R-:W-:Y:S05]  /*63b0*/  BSYNC B1 ;  /* 0x0000000000017941 */ /* 0x000fea0003800000 */
.L_x_72:
        /* <DEDUP_REMOVED lines=10> */
.L_x_75:
[----:B------:R-:W-:Y:S05]  /*6460*/  BSYNC B1 ;  /* 0x0000000000017941 */ /* 0x000fea0003800000 */
.L_x_74:
        /* <DEDUP_REMOVED lines=10> */
.L_x_77:
[----:B------:R-:W-:Y:S05]  /*6510*/  BSYNC B1 ;  /* 0x0000000000017941 */ /* 0x000fea0003800000 */
.L_x_76:
        /* <DEDUP_REMOVED lines=10> */
.L_x_79:
[----:B------:R-:W-:Y:S05]  /*65c0*/  BSYNC B1 ;  /* 0x0000000000017941 */ /* 0x000fea0003800000 */
.L_x_78:
        /* <DEDUP_REMOVED lines=10> */
.L_x_81:
[----:B------:R-:W-:Y:S05]  /*6670*/  BSYNC B1 ;  /* 0x0000000000017941 */ /* 0x000fea0003800000 */
.L_x_80:
        /* <DEDUP_REMOVED lines=10> */
.L_x_83:
[----:B------:R-:W-:Y:S05]  /*6720*/  BSYNC B1 ;  /* 0x0000000000017941 */ /* 0x000fea0003800000 */
.L_x_82:
        /* <DEDUP_REMOVED lines=10> */
.L_x_85:
[----:B------:R-:W-:Y:S05]  /*67d0*/  BSYNC B1 ;  /* 0x0000000000017941 */ /* 0x000fea0003800000 */
.L_x_84:
        /* <DEDUP_REMOVED lines=10> */
.L_x_87:
[----:B------:R-:W-:Y:S05]  /*6880*/  BSYNC B1 ;  /* 0x0000000000017941 */ /* 0x000fea0003800000 */
.L_x_86:
        /* <DEDUP_REMOVED lines=10> */
.L_x_89:
[----:B------:R-:W-:Y:S05]  /*6930*/  BSYNC B1 ;  /* 0x0000000000017941 */ /* 0x000fea0003800000 */
.L_x_88:
        /* <DEDUP_REMOVED lines=10> */
.L_x_91:
[----:B------:R-:W-:Y:S05]  /*69e0*/  BSYNC B1 ;  /* 0x0000000000017941 */ /* 0x000fea0003800000 */
.L_x_90:
        /* <DEDUP_REMOVED lines=10> */
.L_x_93:
[----:B------:R-:W-:Y:S05]  /*6a90*/  BSYNC B1 ;  /* 0x0000000000017941 */ /* 0x000fea0003800000 */
.L_x_92:
        /* <DEDUP_REMOVED lines=10> */
.L_x_95:
[----:B------:R-:W-:Y:S05]  /*6b40*/  BSYNC B1 ;  /* 0x0000000000017941 */ /* 0x000fea0003800000 */
.L_x_94:
        /* <DEDUP_REMOVED lines=10> */
.L_x_97:
[----:B------:R-:W-:Y:S05]  /*6bf0*/  BSYNC B1 ;  /* 0x0000000000017941 */ /* 0x000fea0003800000 */
.L_x_96:
        /* <DEDUP_REMOVED lines=10> */
.L_x_99:
[----:B------:R-:W-:Y:S05]  /*6ca0*/  BSYNC B1 ;  /* 0x0000000000017941 */ /* 0x000fea0003800000 */
.L_x_98:
        /* <DEDUP_REMOVED lines=10> */
.L_x_101:
[----:B------:R-:W-:Y:S05]  /*6d50*/  BSYNC B1 ;  /* 0x0000000000017941 */ /* 0x000fea0003800000 */
.L_x_100:
        /* <DEDUP_REMOVED lines=10> */
.L_x_103:
[----:B------:R-:W-:Y:S05]  /*6e00*/  BSYNC B1 ;  /* 0x0000000000017941 */ /* 0x000fea0003800000 */
.L_x_102:
        /* <DEDUP_REMOVED lines=10> */
.L_x_105:
[----:B------:R-:W-:Y:S05]  /*6eb0*/  BSYNC B1 ;  /* 0x0000000000017941 */ /* 0x000fea0003800000 */
.L_x_104:
        /* <DEDUP_REMOVED lines=10> */
.L_x_107:
[----:B------:R-:W-:Y:S05]  /*6f60*/  BSYNC B1 ;  /* 0x0000000000017941 */ /* 0x000fea0003800000 */
.L_x_106:
        /* <DEDUP_REMOVED lines=10> */
.L_x_109:
[----:B------:R-:W-:Y:S05]  /*7010*/  BSYNC B1 ;  /* 0x0000000000017941 */ /* 0x000fea0003800000 */
.L_x_108:
        /* <DEDUP_REMOVED lines=10> */
.L_x_111:
[----:B------:R-:W-:Y:S05]  /*70c0*/  BSYNC B1 ;  /* 0x0000000000017941 */ /* 0x000fea0003800000 */
.L_x_110:
        /* <DEDUP_REMOVED lines=10> */
.L_x_113:
[----:B------:R-:W-:Y:S05]  /*7170*/  BSYNC B1 ;  /* 0x0000000000017941 */ /* 0x000fea0003800000 */
.L_x_112:
        /* <DEDUP_REMOVED lines=10> */
.L_x_115:
[----:B------:R-:W-:Y:S05]  /*7220*/  BSYNC B1 ;  /* 0x0000000000017941 */ /* 0x000fea0003800000 */
.L_x_114:
        /* <DEDUP_REMOVED lines=10> */
.L_x_117:
[----:B------:R-:W-:Y:S05]  /*72d0*/  BSYNC B1 ;  /* 0x0000000000017941 */ /* 0x000fea0003800000 */
.L_x_116:
        /* <DEDUP_REMOVED lines=10> */
.L_x_119:
[----:B------:R-:W-:Y:S05]  /*7380*/  BSYNC B1 ;  /* 0x0000000000017941 */ /* 0x000fea0003800000 */
.L_x_118:
        /* <DEDUP_REMOVED lines=10> */
.L_x_121:
[----:B------:R-:W-:Y:S05]  /*7430*/  BSYNC B1 ;  /* 0x0000000000017941 */ /* 0x000fea0003800000 */
.L_x_120:
        /* <DEDUP_REMOVED lines=10> */
.L_x_123:
[----:B------:R-:W-:Y:S05]  /*74e0*/  BSYNC B1 ;  /* 0x0000000000017941 */ /* 0x000fea0003800000 */
.L_x_122:
        /* <DEDUP_REMOVED lines=10> */
.L_x_125:
[----:B------:R-:W-:Y:S05]  /*7590*/  BSYNC B1 ;  /* 0x0000000000017941 */ /* 0x000fea0003800000 */
.L_x_124:
        /* <DEDUP_REMOVED lines=10> */
.L_x_127:
[----:B------:R-:W-:Y:S05]  /*7640*/  BSYNC B1 ;  /* 0x0000000000017941 */ /* 0x000fea0003800000 */
.L_x_126:
        /* <DEDUP_REMOVED lines=10> */
.L_x_129:
[----:B------:R-:W-:Y:S05]  /*76f0*/  BSYNC B1 ;  /* 0x0000000000017941 */ /* 0x000fea0003800000 */
.L_x_128:
        /* <DEDUP_REMOVED lines=10> */
.L_x_131:
[----:B------:R-:W-:Y:S05]  /*77a0*/  BSYNC B1 ;  /* 0x0000000000017941 */ /* 0x000fea0003800000 */
.L_x_130:
        /* <DEDUP_REMOVED lines=10> */
.L_x_133:
[----:B------:R-:W-:Y:S05]  /*7850*/  BSYNC B1 ;  /* 0x0000000000017941 */ /* 0x000fea0003800000 */
.L_x_132:
        /* <DEDUP_REMOVED lines=10> */
.L_x_135:
[----:B------:R-:W-:Y:S05]  /*7900*/  BSYNC B1 ;  /* 0x0000000000017941 */ /* 0x000fea0003800000 */
.L_x_134:
        /* <DEDUP_REMOVED lines=10> */
.L_x_137:
[----:B------:R-:W-:Y:S05]  /*79b0*/  BSYNC B1 ;  /* 0x0000000000017941 */ /* 0x000fea0003800000 */
.L_x_136:
        /* <DEDUP_REMOVED lines=10> */
.L_x_139:
[----:B------:R-:W-:Y:S05]  /*7a60*/  BSYNC B1 ;  /* 0x0000000000017941 */ /* 0x000fea0003800000 */
.L_x_138:
        /* <DEDUP_REMOVED lines=10> */
.L_x_141:
[----:B------:R-:W-:Y:S05]  /*7b10*/  BSYNC B1 ;  /* 0x0000000000017941 */ /* 0x000fea0003800000 */
.L_x_140:
        /* <DEDUP_REMOVED lines=10> */
.L_x_143:
[----:B------:R-:W-:Y:S05]  /*7bc0*/  BSYNC B1 ;  /* 0x0000000000017941 */ /* 0x000fea0003800000 */
.L_x_142:
        /* <DEDUP_REMOVED lines=10> */
.L_x_145:
[----:B------:R-:W-:Y:S05]  /*7c70*/  BSYNC B1 ;  /* 0x0000000000017941 */ /* 0x000fea0003800000 */
.L_x_144:
        /* <DEDUP_REMOVED lines=10> */
.L_x_147:
[----:B------:R-:W-:Y:S05]  /*7d20*/  BSYNC B1 ;  /* 0x0000000000017941 */ /* 0x000fea0003800000 */
.L_x_146:
        /* <DEDUP_REMOVED lines=10> */
.L_x_149:
[----:B------:R-:W-:Y:S05]  /*7dd0*/  BSYNC B1 ;  /* 0x0000000000017941 */ /* 0x000fea0003800000 */
.L_x_148:
        /* <DEDUP_REMOVED lines=10> */
.L_x_151:
[----:B------:R-:W-:Y:S05]  /*7e80*/  BSYNC B1 ;  /* 0x0000000000017941 */ /* 0x000fea0003800000 */
.L_x_150:
        /* <DEDUP_REMOVED lines=10> */
.L_x_153:
[----:B------:R-:W-:Y:S05]  /*7f30*/  BSYNC B1 ;  /* 0x0000000000017941 */ /* 0x000fea0003800000 */
.L_x_152:
        /* <DEDUP_REMOVED lines=10> */
.L_x_155:
[----:B------:R-:W-:Y:S05]  /*7fe0*/  BSYNC B1 ;  /* 0x0000000000017941 */ /* 0x000fea0003800000 */
.L_x_154:
        /* <DEDUP_REMOVED lines=10> */
.L_x_157:
[----:B------:R-:W-:Y:S05]  /*8090*/  BSYNC B1 ;  /* 0x0000000000017941 */ /* 0x000fea0003800000 */
.L_x_156:
        /* <DEDUP_REMOVED lines=10> */
.L_x_159:
[----:B------:R-:W-:Y:S05]  /*8140*/  BSYNC B1 ;  /* 0x0000000000017941 */ /* 0x000fea0003800000 */
.L_x_158:
        /* <DEDUP_REMOVED lines=10> */
.L_x_161:
[----:B------:R-:W-:Y:S05]  /*81f0*/  BSYNC B1 ;  /* 0x0000000000017941 */ /* 0x000fea0003800000 */
.L_x_160:
        /* <DEDUP_REMOVED lines=10> */
.L_x_163:
[----:B------:R-:W-:Y:S05]  /*82a0*/  BSYNC B1 ;  /* 0x0000000000017941 */ /* 0x000fea0003800000 */
.L_x_162:
        /* <DEDUP_REMOVED lines=10> */
.L_x_165:
[----:B------:R-:W-:Y:S05]  /*8350*/  BSYNC B1 ;  /* 0x0000000000017941 */ /* 0x000fea0003800000 */
.L_x_164:
        /* <DEDUP_REMOVED lines=10> */
.L_x_167:
[----:B------:R-:W-:Y:S05]  /*8400*/  BSYNC B1 ;  /* 0x0000000000017941 */ /* 0x000fea0003800000 */
.L_x_166:
        /* <DEDUP_REMOVED lines=10> */
.L_x_169:
[----:B------:R-:W-:Y:S05]  /*84b0*/  BSYNC B1 ;  /* 0x0000000000017941 */ /* 0x000fea0003800000 */
.L_x_168:
        /* <DEDUP_REMOVED lines=10> */
.L_x_171:
[----:B------:R-:W-:Y:S05]  /*8560*/  BSYNC B1 ;  /* 0x0000000000017941 */ /* 0x000fea0003800000 */
.L_x_170:
        /* <DEDUP_REMOVED lines=10> */
.L_x_173:
[----:B------:R-:W-:Y:S05]  /*8610*/  BSYNC B1 ;  /* 0x0000000000017941 */ /* 0x000fea0003800000 */
.L_x_172:
        /* <DEDUP_REMOVED lines=10> */
.L_x_175:
[----:B------:R-:W-:Y:S05]  /*86c0*/  BSYNC B1 ;  /* 0x0000000000017941 */ /* 0x000fea0003800000 */
.L_x_174:
        /* <DEDUP_REMOVED lines=10> */
.L_x_177:
[----:B------:R-:W-:Y:S05]  /*8770*/  BSYNC B1 ;  /* 0x0000000000017941 */ /* 0x000fea0003800000 */
.L_x_176:
        /* <DEDUP_REMOVED lines=10> */
.L_x_179:
[----:B------:R-:W-:Y:S05]  /*8820*/  BSYNC B1 ;  /* 0x0000000000017941 */ /* 0x000fea0003800000 */
.L_x_178:
        /* <DEDUP_REMOVED lines=10> */
.L_x_181:
[----:B------:R-:W-:Y:S05]  /*88d0*/  BSYNC B1 ;  /* 0x0000000000017941 */ /* 0x000fea0003800000 */
.L_x_180:
        /* <DEDUP_REMOVED lines=10> */
.L_x_183:
[----:B------:R-:W-:Y:S05]  /*8980*/  BSYNC B1 ;  /* 0x0000000000017941 */ /* 0x000fea0003800000 */
.L_x_182:
        /* <DEDUP_REMOVED lines=10> */
.L_x_185:
[----:B------:R-:W-:Y:S05]  /*8a30*/  BSYNC B1 ;  /* 0x0000000000017941 */ /* 0x000fea0003800000 */
.L_x_184:
        /* <DEDUP_REMOVED lines=10> */
.L_x_187:
[----:B------:R-:W-:Y:S05]  /*8ae0*/  BSYNC B1 ;  /* 0x0000000000017941 */ /* 0x000fea0003800000 */
.L_x_186:
        /* <DEDUP_REMOVED lines=10> */
.L_x_189:
[----:B------:R-:W-:Y:S05]  /*8b90*/  BSYNC B1 ;  /* 0x0000000000017941 */ /* 0x000fea0003800000 */
.L_x_188:
        /* <DEDUP_REMOVED lines=10> */
.L_x_191:
[----:B------:R-:W-:Y:S05]  /*8c40*/  BSYNC B1 ;  /* 0x0000000000017941 */ /* 0x000fea0003800000 */
.L_x_190:
        /* <DEDUP_REMOVED lines=10> */
.L_x_193:
[----:B------:R-:W-:Y:S05]  /*8cf0*/  BSYNC B1 ;  /* 0x0000000000017941 */ /* 0x000fea0003800000 */
.L_x_192:
        /* <DEDUP_REMOVED lines=10> */
.L_x_195:
[----:B------:R-:W-:Y:S05]  /*8da0*/  BSYNC B1 ;  /* 0x0000000000017941 */ /* 0x000fea0003800000 */
.L_x_194:
        /* <DEDUP_REMOVED lines=10> */
.L_x_197:
[----:B------:R-:W-:Y:S05]  /*8e50*/  BSYNC B1 ;  /* 0x0000000000017941 */ /* 0x000fea0003800000 */
.L_x_196:
        /* <DEDUP_REMOVED lines=10> */
.L_x_199:
[----:B------:R-:W-:Y:S05]  /*8f00*/  BSYNC B1 ;  /* 0x0000000000017941 */ /* 0x000fea0003800000 */
.L_x_198:
        /* <DEDUP_REMOVED lines=10> */
.L_x_201:
[----:B------:R-:W-:Y:S05]  /*8fb0*/  BSYNC B1 ;  /* 0x0000000000017941 */ /* 0x000fea0003800000 */
.L_x_200:
        /* <DEDUP_REMOVED lines=10> */
.L_x_203:
[----:B------:R-:W-:Y:S05]  /*9060*/  BSYNC B1 ;  /* 0x0000000000017941 */ /* 0x000fea0003800000 */
.L_x_202:
        /* <DEDUP_REMOVED lines=10> */
.L_x_205:
[----:B------:R-:W-:Y:S05]  /*9110*/  BSYNC B1 ;  /* 0x0000000000017941 */ /* 0x000fea0003800000 */
.L_x_204:
        /* <DEDUP_REMOVED lines=10> */
.L_x_207:
[----:B------:R-:W-:Y:S05]  /*91c0*/  BSYNC B1 ;  /* 0x0000000000017941 */ /* 0x000fea0003800000 */
.L_x_206:
        /* <DEDUP_REMOVED lines=10> */
.L_x_209:
[----:B------:R-:W-:Y:S05]  /*9270*/  BSYNC B1 ;  /* 0x0000000000017941 */ /* 0x000fea0003800000 */
.L_x_208:
        /* <DEDUP_REMOVED lines=10> */
.L_x_211:
[----:B------:R-:W-:Y:S05]  /*9320*/  BSYNC B1 ;  /* 0x0000000000017941 */ /* 0x000fea0003800000 */
.L_x_210:
        /* <DEDUP_REMOVED lines=10> */
.L_x_213:
[----:B------:R-:W-:Y:S05]  /*93d0*/  BSYNC B1 ;  /* 0x0000000000017941 */ /* 0x000fea0003800000 */
.L_x_212:
        /* <DEDUP_REMOVED lines=10> */
.L_x_215:
[----:B------:R-:W-:Y:S05]  /*9480*/  BSYNC B1 ;  /* 0x0000000000017941 */ /* 0x000fea0003800000 */
.L_x_214:
        /* <DEDUP_REMOVED lines=10> */
.L_x_217:
[----:B------:R-:W-:Y:S05]  /*9530*/  BSYNC B1 ;  /* 0x0000000000017941 */ /* 0x000fea0003800000 */
.L_x_216:
        /* <DEDUP_REMOVED lines=10> */
.L_x_219:
[----:B------:R-:W-:Y:S05]  /*95e0*/  BSYNC B1 ;  /* 0x0000000000017941 */ /* 0x000fea0003800000 */
.L_x_218:
        /* <DEDUP_REMOVED lines=10> */
.L_x_221:
[----:B------:R-:W-:Y:S05]  /*9690*/  BSYNC B1 ;  /* 0x0000000000017941 */ /* 0x000fea0003800000 */
.L_x_220:
        /* <DEDUP_REMOVED lines=10> */
.L_x_223:
[----:B------:R-:W-:Y:S05]  /*9740*/  BSYNC B1 ;  /* 0x0000000000017941 */ /* 0x000fea0003800000 */
.L_x_222:
        /* <DEDUP_REMOVED lines=10> */
.L_x_225:
[----:B------:R-:W-:Y:S05]  /*97f0*/  BSYNC B1 ;  /* 0x0000000000017941 */ /* 0x000fea0003800000 */
.L_x_224:
        /* <DEDUP_REMOVED lines=10> */
.L_x_227:
[----:B------:R-:W-:Y:S05]  /*98a0*/  BSYNC B1 ;  /* 0x0000000000017941 */ /* 0x000fea0003800000 */
.L_x_226:
        /* <DEDUP_REMOVED lines=10> */
.L_x_229:
[----:B------:R-:W-:Y:S05]  /*9950*/  BSYNC B1 ;  /* 0x0000000000017941 */ /* 0x000fea0003800000 */
.L_x_228:
        /* <DEDUP_REMOVED lines=10> */
.L_x_231:
[----:B------:R-:W-:Y:S05]  /*9a00*/  BSYNC B1 ;  /* 0x0000000000017941 */ /* 0x000fea0003800000 */
.L_x_230:
        /* <DEDUP_REMOVED lines=10> */
.L_x_233:
[----:B------:R-:W-:Y:S05]  /*9ab0*/  BSYNC B1 ;  /* 0x0000000000017941 */ /* 0x000fea0003800000 */
.L_x_232:
        /* <DEDUP_REMOVED lines=10> */
.L_x_235:
[----:B------:R-:W-:Y:S05]  /*9b60*/  BSYNC B1 ;  /* 0x0000000000017941 */ /* 0x000fea0003800000 */
.L_x_234:
        /* <DEDUP_REMOVED lines=10> */
.L_x_237:
[----:B------:R-:W-:Y:S05]  /*9c10*/  BSYNC B1 ;  /* 0x0000000000017941 */ /* 0x000fea0003800000 */
.L_x_236:
        /* <DEDUP_REMOVED lines=10> */
.L_x_239:
[----:B------:R-:W-:Y:S05]  /*9cc0*/  BSYNC B1 ;  /* 0x0000000000017941 */ /* 0x000fea0003800000 */
.L_x_238:
        /* <DEDUP_REMOVED lines=10> */
.L_x_241:
[----:B------:R-:W-:Y:S05]  /*9d70*/  BSYNC B1 ;  /* 0x0000000000017941 */ /* 0x000fea0003800000 */
.L_x_240:
        /* <DEDUP_REMOVED lines=10> */
.L_x_243:
[----:B------:R-:W-:Y:S05]  /*9e20*/  BSYNC B1 ;  /* 0x0000000000017941 */ /* 0x000fea0003800000 */
.L_x_242:
        /* <DEDUP_REMOVED lines=10> */
.L_x_245:
[----:B------:R-:W-:Y:S05]  /*9ed0*/  BSYNC B1 ;  /* 0x0000000000017941 */ /* 0x000fea0003800000 */
.L_x_244:
        /* <DEDUP_REMOVED lines=10> */
.L_x_247:
[----:B------:R-:W-:Y:S05]  /*9f80*/  BSYNC B1 ;  /* 0x0000000000017941 */ /* 0x000fea0003800000 */
.L_x_246:
        /* <DEDUP_REMOVED lines=10> */
.L_x_249:
[----:B------:R-:W-:Y:S05]  /*a030*/  BSYNC B1 ;  /* 0x0000000000017941 */ /* 0x000fea0003800000 */
.L_x_248:
        /* <DEDUP_REMOVED lines=10> */
.L_x_251:
[----:B------:R-:W-:Y:S05]  /*a0e0*/  BSYNC B1 ;  /* 0x0000000000017941 */ /* 0x000fea0003800000 */
.L_x_250:
        /* <DEDUP_REMOVED lines=10> */
.L_x_253:
[----:B------:R-:W-:Y:S05]  /*a190*/  BSYNC B1 ;  /* 0x0000000000017941 */ /* 0x000fea0003800000 */
.L_x_252:
        /* <DEDUP_REMOVED lines=10> */
.L_x_255:
[----:B------:R-:W-:Y:S05]  /*a240*/  BSYNC B1 ;  /* 0x0000000000017941 */ /* 0x000fea0003800000 */
.L_x_254:
        /* <DEDUP_REMOVED lines=10> */
.L_x_257:
[----:B------:R-:W-:Y:S05]  /*a2f0*/  BSYNC B1 ;  /* 0x0000000000017941 */ /* 0x000fea0003800000 */
.L_x_256:
        /* <DEDUP_REMOVED lines=10> */
.L_x_259:
[----:B------:R-:W-:Y:S05]  /*a3a0*/  BSYNC B1 ;  /* 0x0000000000017941 */ /* 0x000fea0003800000 */
.L_x_258:
        /* <DEDUP_REMOVED lines=10> */
.L_x_261:
[----:B------:R-:W-:Y:S05]  /*a450*/  BSYNC B1 ;  /* 0x0000000000017941 */ /* 0x000fea0003800000 */
.L_x_260:
        /* <DEDUP_REMOVED lines=10> */
.L_x_263:
[----:B------:R-:W-:Y:S05]  /*a500*/  BSYNC B1 ;  /* 0x0000000000017941 */ /* 0x000fea0003800000 */
.L_x_262:
        /* <DEDUP_REMOVED lines=10> */
.L_x_265:
[----:B------:R-:W-:Y:S05]  /*a5b0*/  BSYNC B1 ;  /* 0x0000000000017941 */ /* 0x000fea0003800000 */
.L_x_264:
        /* <DEDUP_REMOVED lines=10> */
.L_x_267:
[----:B------:R-:W-:Y:S05]  /*a660*/  BSYNC B1 ;  /* 0x0000000000017941 */ /* 0x000fea0003800000 */
.L_x_266:
        /* <DEDUP_REMOVED lines=10> */
.L_x_269:
[----:B------:R-:W-:Y:S05]  /*a710*/  BSYNC B1 ;  /* 0x0000000000017941 */ /* 0x000fea0003800000 */
.L_x_268:
        /* <DEDUP_REMOVED lines=10> */
.L_x_271:
[----:B------:R-:W-:Y:S05]  /*a7c0*/  BSYNC B1 ;  /* 0x0000000000017941 */ /* 0x000fea0003800000 */
.L_x_270:
        /* <DEDUP_REMOVED lines=10> */
.L_x_273:
[----:B------:R-:W-:Y:S05]  /*a870*/  BSYNC B1 ;  /* 0x0000000000017941 */ /* 0x000fea0003800000 */
.L_x_272:
        /* <DEDUP_REMOVED lines=10> */
.L_x_275:
[----:B------:R-:W-:Y:S05]  /*a920*/  BSYNC B1 ;  /* 0x0000000000017941 */ /* 0x000fea0003800000 */
.L_x_274:
        /* <DEDUP_REMOVED lines=10> */
.L_x_277:
[----:B------:R-:W-:Y:S05]  /*a9d0*/  BSYNC B1 ;  /* 0x0000000000017941 */ /* 0x000fea0003800000 */
.L_x_276:
        /* <DEDUP_REMOVED lines=10> */
.L_x_279:
[----:B------:R-:W-:Y:S05]  /*aa80*/  BSYNC B1 ;  /* 0x0000000000017941 */ /* 0x000fea0003800000 */
.L_x_278:
        /* <DEDUP_REMOVED lines=10> */
.L_x_281:
[----:B------:R-:W-:Y:S05]  /*ab30*/  BSYNC B1 ;  /* 0x0000000000017941 */ /* 0x000fea0003800000 */
.L_x_280:
        /* <DEDUP_REMOVED lines=10> */
.L_x_283:
[----:B------:R-:W-:Y:S05]  /*abe0*/  BSYNC B1 ;  /* 0x0000000000017941 */ /* 0x000fea0003800000 */
.L_x_282:
[----:B0-234-:R-:W2:Y:S01]  /*abf0*/  LDL.LU R10, [R1+0x1f4] ;  /* 0x0001f400010a7983 */ /* 0x01dea20000300800 */
[----:B-----5:R-:W-:Y:S01]  /*ac00*/  IMAD.U32 R11, R23, 0x10000, RZ ;  /* 0x00010000170b7824 */ /* 0x020fe200078e00ff */
        /* <DEDUP_REMOVED lines=8> */
.L_x_285:
[----:B------:R-:W-:Y:S05]  /*ac90*/  BSYNC B1 ;  /* 0x0000000000017941 */ /* 0x000fea0003800000 */
.L_x_284:
[----:B------:R-:W3:Y:S01]  /*aca0*/  LDL.LU R10, [R1+0x1f8] ;  /* 0x0001f800010a7983 */ /* 0x000ee20000300800 */
[----:B0----5:R-:W-:Y:S01]  /*acb0*/  IMAD.U32 R11, R23, 0x10000, RZ ;  /* 0x00010000170b7824 */ /* 0x021fe200078e00ff */
[----:B------:R-:W-:Y:S01]  /*acc0*/  ISETP.GT.AND P1, PT, R0, 0xf9, P0 ;  /* 0x000000f90000780c */ /* 0x000fe20000724270 */
[----:B------:R-:W-:Y:S01]  /*acd0*/  BSSY B1, `(.L_x_286) ;  /* 0x000000a000017945 */ /* 0x000fe20003800000 */
[----:B------:R-:W-:Y:S01]  /*ace0*/  IADD3 R169, P0, R3, 0x80, RZ ;  /* 0x0000008003a97810 */ /* 0x000fe20007f1e0ff */
[----:B------:R-:W-:-:S04]  /*acf0*/  FMUL R11, R11, R16 ;  /* 0x000000100b0b7220 */ /* 0x000fc80000400000 */
[----:B---3--:R-:W-:-:S05]  /*ad00*/  FFMA R11, R10, R2, R11 ;  /* 0x000000020a0b7223 */ /* 0x008fca000000000b */
[----:B------:R-:W-:-:S04]  /*ad10*/  F2FP.BF16.F32.PACK_AB R11, RZ, R11 ;  /* 0x0000000bff0b723e */ /* 0x000fc800000010ff */
[----:B------:R-:W-:Y:S02]  /*ad20*/  PRMT R3, R11, 0x7610, R3 ;  /* 0x000076100b037816 */ /* 0x000fe40000000003 */
[----:B------:R-:W-:-:S03]  /*ad30*/  IADD3.X R11, RZ, UR7, RZ, P0, !PT ;  /* 0x00000007ff0b7c10 */ /* 0x000fc600087fe4ff */
[----:B------:R0:W-:Y:S01]  /*ad40*/  @P2 STG.E.U16 desc[UR36][R6.64+0x1f0], R3 ;  /* 0x0001f00306002986 */ /* 0x0001e2000c101524 */
[----:B------:R-:W-:Y:S05]  /*ad50*/  @!P1 BRA `(.L_x_287) ;  /* 0x0000000000049947 */ /* 0x000fea0003800000 */
[----:B------:R3:W5:Y:S02]  /*ad60*/  LDG.E.LTC128B.U16 R23, desc[UR36][R8.64+0x1f2] ;  /* 0x0001f22408177981 */ /* 0x000764000c1e1520 */
.L_x_287:
[----:B------:R-:W-:Y:S05]  /*ad70*/  BSYNC B1 ;  /* 0x0000000000017941 */ /* 0x000fea0003800000 */
.L_x_286:
[----:B------:R-:W4:Y:S01]  /*ad80*/  LDL.LU R10, [R1+0x1fc] ;  /* 0x0001fc00010a7983 */ /* 0x000f220000300800 */
[----:B0----5:R-:W-:Y:S01]  /*ad90*/  IMAD.U32 R3, R23, 0x10000, RZ ;  /* 0x0001000017037824 */ /* 0x021fe200078e00ff */
[----:B------:R-:W-:Y:S01]  /*ada0*/  ISETP.GT.AND P0, PT, R153, 0x80, PT ;  /* 0x000000809900780c */ /* 0x000fe20003f04270 */
[----:B--23--:R-:W-:Y:S02]  /*adb0*/  IMAD R8, R11, R14, RZ ;  /* 0x0000000e0b087224 */ /* 0x00cfe400078e02ff */
[----:B------:R-:W-:Y:S01]  /*adc0*/  FMUL R3, R3, R16 ;  /* 0x0000001003037220 */ /* 0x000fe20000400000 */
[----:B------:R-:W-:Y:S01]  /*add0*/  ISETP.GT.AND P3, PT, R0, RZ, P0 ;  /* 0x000000ff0000720c */ /* 0x000fe20000764270 */
[C---:B------:R-:W-:Y:S02]  /*ade0*/  IMAD R167, R169.reuse, R15, R8 ;  /* 0x0000000fa9a77224 */ /* 0x040fe400078e0208 */
[----:B------:R-:W-:-:S04]  /*adf0*/  IMAD.WIDE.U32 R8, R169, R14, R20 ;  /* 0x0000000ea9087225 */ /* 0x000fc800078e0014 */
[----:B------:R-:W-:Y:S02]  /*ae00*/  IMAD.IADD R9, R9, 0x1, R167 ;  /* 0x0000000109097824 */ /* 0x000fe400078e02a7 */
[----:B----4-:R-:W-:Y:S01]  /*ae10*/  FFMA R3, R10, R2, R3 ;  /* 0x000000020a037223 */ /* 0x010fe20000000003 */
[----:B------:R-:W-:-:S04]  /*ae20*/  LEA R10, P2, R8, R12, 0x1 ;  /* 0x0000000c080a7211 */ /* 0x000fc800078408ff */
[----:B------:R-:W-:Y:S02]  /*ae30*/  F2FP.BF16.F32.PACK_AB R3, RZ, R3 ;  /* 0x00000003ff03723e */ /* 0x000fe400000010ff */
[--C-:B------:R-:W-:Y:S02]  /*ae40*/  LEA.HI.X R11, R8, R13, R9.reuse, 0x1, P2 ;  /* 0x0000000d080b7211 */ /* 0x100fe400010f0c09 */
[----:B------:R-:W-:-:S05]  /*ae50*/  PRMT R9, R3, 0x7610, R9 ;  /* 0x0000761003097816 */ /* 0x000fca0000000009 */
[----:B------:R0:W-:Y:S04]  /*ae60*/  @P1 STG.E.U16 desc[UR36][R6.64+0x1f2], R9 ;  /* 0x0001f20906001986 */ /* 0x0001e8000c101524 */
[----:B------:R-:W2:Y:S01]  /*ae70*/  @P3 LDG.E.LTC128B.U16 R23, desc[UR36][R10.64] ;  /* 0x000000240a173981 */ /* 0x000ea2000c1e1520 */
[----:B-1----:R-:W-:Y:S01]  /*ae80*/  IMAD.U32 R161, RZ, RZ, UR8 ;  /* 0x00000008ffa17e24 */ /* 0x002fe2000f8e00ff */
[----:B------:R-:W-:Y:S01]  /*ae90*/  MOV R164, UR9 ;  /* 0x0000000900a47c02 */ /* 0x000fe20008000f00 */
[----:B------:R-:W-:Y:S01]  /*aea0*/  IMAD.U32 R165, RZ, RZ, UR8 ;  /* 0x00000008ffa57e24 */ /* 0x000fe2000f8e00ff */
[----:B------:R-:W-:Y:S01]  /*aeb0*/  ISETP.GT.AND P2, PT, R0, 0x1, P0 ;  /* 0x000000010000780c */ /* 0x000fe20000744270 */
[----:B------:R-:W-:Y:S01]  /*aec0*/  IMAD.SHL.U32 R161, R161, 0x100, RZ ;  /* 0x00000100a1a17824 */ /* 0x000fe200078e00ff */
[----:B------:R-:W-:Y:S01]  /*aed0*/  BSSY B1, `(.L_x_288) ;  /* 0x0000011000017945 */ /* 0x000fe20003800000 */
[----:B0-----:R-:W-:Y:S01]  /*aee0*/  IMAD.WIDE.U32 R8, R169, R14, R18 ;  /* 0x0000000ea9087225 */ /* 0x001fe200078e0012 */
[----:B------:R-:W-:-:S03]  /*aef0*/  SHF.L.U64.HI R165, R165, 0x8, R164 ;  /* 0x00000008a5a57819 */ /* 0x000fc600000102a4 */
[----:B------:R-:W-:Y:S02]  /*af00*/  IMAD.IADD R9, R167, 0x1, R9 ;  /* 0x00000001a7097824 */ /* 0x000fe400078e0209 */
[----:B------:R-:W-:Y:S01]  /*af10*/  IMAD.WIDE.U32 R162, R22, UR43, R8 ;  /* 0x0000002b16a27c25 */ /* 0x000fe2000f8e0008 */
[----:B------:R-:W-:-:S03]  /*af20*/  IADD3 R8, P1, R161, R4, RZ ;  /* 0x00000004a1087210 */ /* 0x000fc60007f3e0ff */
[----:B------:R-:W-:Y:S01]  /*af30*/  IMAD.IADD R7, R159, 0x1, R163 ;  /* 0x000000019f077824 */ /* 0x000fe200078e02a3 */
[----:B------:R-:W-:Y:S01]  /*af40*/  LEA R6, P4, R162, R12, 0x1 ;  /* 0x0000000ca2067211 */ /* 0x000fe200078808ff */
[----:B------:R-:W-:-:S03]  /*af50*/  IMAD.X R9, R165, 0x1, R5, P1 ;  /* 0x00000001a5097824 */ /* 0x000fc600008e0605 */
[----:B------:R-:W-:Y:S01]  /*af60*/  LEA.HI.X R7, R162, R13, R7, 0x1, P4 ;  /* 0x0000000da2077211 */ /* 0x000fe200020f0c07 */
[----:B--2---:R-:W-:-:S04]  /*af70*/  IMAD.U32 R3, R23, 0x10000, RZ ;  /* 0x0001000017037824 */ /* 0x004fc800078e00ff */
[----:B------:R-:W-:-:S04]  /*af80*/  FMUL R3, R3, R16 ;  /* 0x0000001003037220 */ /* 0x000fc80000400000 */
[----:B------:R-:W-:-:S05]  /*af90*/  FFMA R3, R24, R2, R3 ;  /* 0x0000000218037223 */ /* 0x000fca0000000003 */
[----:B------:R-:W-:-:S05]  /*afa0*/  F2FP.BF16.F32.PACK_AB R3, RZ, R3 ;  /* 0x00000003ff03723e */ /* 0x000fca00000010ff */
[----:B------:R0:W-:Y:S01]  /*afb0*/  @P3 STG.E.U16 desc[UR36][R8.64], R3 ;  /* 0x0000000308003986 */ /* 0x0001e2000c101524 */
[----:B------:R-:W-:Y:S05]  /*afc0*/  @!P2 BRA `(.L_x_289) ;  /* 0x000000000004a947 */ /* 0x000fea0003800000 */
[----:B------:R1:W5:Y:S02]  /*afd0*/  LDG.E.LTC128B.U16 R23, desc[UR36][R6.64+0x2] ;  /* 0x0000022406177981 */ /* 0x000364000c1e1520 */
.L_x_289:
[----:B------:R-:W-:Y:S05]  /*afe0*/  BSYNC B1 ;  /* 0x0000000000017941 */ /* 0x000fea0003800000 */
.L_x_288:
[----:B0----5:R-:W-:Y:S01]  /*aff0*/  IMAD.U32 R3, R23, 0x10000, RZ ;  /* 0x0001000017037824 */ /* 0x021fe200078e00ff */
[----:B------:R-:W-:Y:S01]  /*b000*/  ISETP.GT.AND P1, PT, R153, 0x88, PT ;  /* 0x000000889900780c */ /* 0x000fe20003f24270 */
[----:B------:R-:W-:Y:S01]  /*b010*/  IMAD.WIDE.U32 R14, R169, R14, R156 ;  /* 0x0000000ea90e7225 */ /* 0x000fe200078e009c */
[----:B------:R-:W-:Y:S03]  /*b020*/  BSSY B1, `(.L_x_290) ;  /* 0x0000010000017945 */ /* 0x000fe60003800000 */
[----:B------:R-:W-:Y:S01]  /*b030*/  FMUL R10, R3, R16 ;  /* 0x00000010030a7220 */ /* 0x000fe20000400000 */
[----:B------:R-:W-:Y:S01]  /*b040*/  ISETP.GT.AND P3, PT, R0, RZ, P1 ;  /* 0x000000ff0000720c */ /* 0x000fe20000f64270 */
[----:B------:R-:W-:Y:S01]  /*b050*/  IMAD.IADD R167, R167, 0x1, R15 ;  /* 0x00000001a7a77824 */ /* 0x000fe200078e020f */
[----:B------:R-:W-:Y:S01]  /*b060*/  IADD3 R154, P5, R154, R14, RZ ;  /* 0x0000000e9a9a7210 */ /* 0x000fe20007fbe0ff */
[----:B------:R-:W-:Y:S01]  /*b070*/  FFMA R10, R25, R2, R10 ;  /* 0x00000002190a7223 */ /* 0x000fe2000000000a */
[----:B------:R-:W-:-:S03]  /*b080*/  IADD3 R14, P4, R18, R14, RZ ;  /* 0x0000000e120e7210 */ /* 0x000fc60007f9e0ff */
[--C-:B------:R-:W-:Y:S01]  /*b090*/  IMAD.X R20, R167, 0x1, R21.reuse, P5 ;  /* 0x00000001a7147824 */ /* 0x100fe200028e0615 */
[----:B------:R-:W-:Y:S02]  /*b0a0*/  F2FP.BF16.F32.PACK_AB R3, RZ, R10 ;  /* 0x0000000aff03723e */ /* 0x000fe400000010ff */
[C---:B------:R-:W-:Y:S02]  /*b0b0*/  LEA R10, P5, R154.reuse, R12, 0x1 ;  /* 0x0000000c9a0a7211 */ /* 0x040fe400078a08ff */
[----:B------:R-:W-:Y:S02]  /*b0c0*/  PRMT R21, R3, 0x7610, R21 ;  /* 0x0000761003157816 */ /* 0x000fe40000000015 */
[----:B------:R-:W-:Y:S02]  /*b0d0*/  LEA.HI.X R11, R154, R13, R20, 0x1, P5 ;  /* 0x0000000d9a0b7211 */ /* 0x000fe400028f0c14 */
[----:B------:R-:W-:Y:S01]  /*b0e0*/  PRMT R3, R23, 0x7610, R3 ;  /* 0x0000761017037816 */ /* 0x000fe20000000003 */
[----:B------:R0:W-:Y:S01]  /*b0f0*/  @P2 STG.E.U16 desc[UR36][R8.64+0x2], R21 ;  /* 0x0000021508002986 */ /* 0x0001e2000c101524 */
[----:B------:R-:W-:Y:S05]  /*b100*/  @!P3 BRA `(.L_x_291) ;  /* 0x000000000004b947 */ /* 0x000fea0003800000 */
[----:B------:R2:W5:Y:S02]  /*b110*/  LDG.E.LTC128B.U16 R3, desc[UR36][R10.64] ;  /* 0x000000240a037981 */ /* 0x000564000c1e1520 */
.L_x_291:
[----:B------:R-:W-:Y:S05]  /*b120*/  BSYNC B1 ;  /* 0x0000000000017941 */ /* 0x000fea0003800000 */
.L_x_290:
[----:B--2--5:R-:W-:Y:S01]  /*b130*/  SHF.L.U32 R11, R3, 0x10, RZ ;  /* 0x00000010030b7819 */ /* 0x024fe200000006ff */
[----:B------:R-:W-:Y:S01]  /*b140*/  IMAD.X R15, R19, 0x1, R167, P4 ;  /* 0x00000001130f7824 */ /* 0x000fe200020e06a7 */
[----:B------:R-:W-:Y:S01]  /*b150*/  IADD3 R10, P4, R8, R160, RZ ;  /* 0x000000a0080a7210 */ /* 0x000fe20007f9e0ff */
[----:B------:R-:W-:Y:S01]  /*b160*/  BSSY B1, `(.L_x_292) ;  /* 0x000000d000017945 */ /* 0x000fe20003800000 */
[----:B------:R-:W-:Y:S01]  /*b170*/  ISETP.GT.AND P2, PT, R0, 0x1, P1 ;  /* 0x000000010000780c */ /* 0x000fe20000f44270 */
[----:B------:R-:W-:Y:S01]  /*b180*/  FMUL R11, R11, R16 ;  /* 0x000000100b0b7220 */ /* 0x000fe20000400000 */
[----:B------:R-:W-:-:S04]  /*b190*/  IMAD.WIDE.U32 R22, R22, UR43, R14 ;  /* 0x0000002b16167c25 */ /* 0x000fc8000f8e000e */
[----:B------:R-:W-:Y:S01]  /*b1a0*/  FFMA R11, R26, R2, R11 ;  /* 0x000000021a0b7223 */ /* 0x000fe2000000000b */
[----:B------:R-:W-:Y:S01]  /*b1b0*/  IMAD.IADD R159, R159, 0x1, R23 ;  /* 0x000000019f9f7824 */ /* 0x000fe200078e0217 */
[----:B------:R-:W-:-:S03]  /*b1c0*/  LEA R12, P5, R22, R12, 0x1 ;  /* 0x0000000c160c7211 */ /* 0x000fc600078a08ff */
[----:B------:R-:W-:Y:S01]  /*b1d0*/  F2FP.BF16.F32.PACK_AB R14, RZ, R11 ;  /* 0x0000000bff0e723e */ /* 0x000fe200000010ff */
[----:B------:R-:W-:Y:S01]  /*b1e0*/  IMAD.X R11, R9, 0x1, R158, P4 ;  /* 0x00000001090b7824 */ /* 0x000fe200020e069e */
[----:B------:R-:W-:-:S04]  /*b1f0*/  LEA.HI.X R13, R22, R13, R159, 0x1, P5 ;  /* 0x0000000d160d7211 */ /* 0x000fc800028f0c9f */
[----:B------:R2:W-:Y:S01]  /*b200*/  @P3 STG.E.U16 desc[UR36][R10.64], R14 ;  /* 0x0000000e0a003986 */ /* 0x0005e2000c101524 */
[----:B------:R-:W-:Y:S05]  /*b210*/  @!P2 BRA `(.L_x_293) ;  /* 0x000000000004a947 */ /* 0x000fea0003800000 */
[----:B------:R3:W5:Y:S02]  /*b220*/  LDG.E.LTC128B.U16 R3, desc[UR36][R12.64+0x2] ;  /* 0x000002240c037981 */ /* 0x000764000c1e1520 */
.L_x_293:
[----:B------:R-:W-:Y:S05]  /*b230*/  BSYNC B1 ;  /* 0x0000000000017941 */ /* 0x000fea0003800000 */
.L_x_292:
[----:B-----5:R-:W-:Y:S01]  /*b240*/  IMAD.U32 R15, R3, 0x10000, RZ ;  /* 0x00010000030f7824 */ /* 0x020fe200078e00ff */
[----:B------:R-:W-:Y:S01]  /*b250*/  ISETP.GT.AND P3, PT, R0, 0x8, P0 ;  /* 0x000000080000780c */ /* 0x000fe20000764270 */
[----:B------:R-:W-:Y:S02]  /*b260*/  BSSY B1, `(.L_x_294) ;  /* 0x0000007000017945 */ /* 0x000fe40003800000 */
[----:B--2---:R-:W-:-:S04]  /*b270*/  FMUL R14, R15, R16 ;  /* 0x000000100f0e7220 */ /* 0x004fc80000400000 */
[----:B------:R-:W-:-:S05]  /*b280*/  FFMA R14, R27, R2, R14 ;  /* 0x000000021b0e7223 */ /* 0x000fca000000000e */
[----:B------:R-:W-:-:S05]  /*b290*/  F2FP.BF16.F32.PACK_AB R14, RZ, R14 ;  /* 0x0000000eff0e723e */ /* 0x000fca00000010ff */
[----:B------:R2:W-:Y:S01]  /*b2a0*/  @P2 STG.E.U16 desc[UR36][R10.64+0x2], R14 ;  /* 0x0000020e0a002986 */ /* 0x0005e2000c101524 */
[----:B------:R-:W-:Y:S05]  /*b2b0*/  @!P3 BRA `(.L_x_295) ;  /* 0x000000000004b947 */ /* 0x000fea0003800000 */
[----:B------:R4:W5:Y:S02]  /*b2c0*/  LDG.E.LTC128B.U16 R3, desc[UR36][R6.64+0x10] ;  /* 0x0000102406037981 */ /* 0x000964000c1e1520 */
.L_x_295:
[----:B------:R-:W-:Y:S05]  /*b2d0*/  BSYNC B1 ;  /* 0x0000000000017941 */ /* 0x000fea0003800000 */
.L_x_294:
[----:B--2--5:R-:W-:Y:S01]  /*b2e0*/  IMAD.U32 R11, R3, 0x10000, RZ ;  /* 0x00010000030b7824 */ /* 0x024fe200078e00ff */
[----:B------:R-:W-:Y:S01]  /*b2f0*/  ISETP.GT.AND P2, PT, R0, 0x9, P0 ;  /* 0x000000090000780c */ /* 0x000fe20000744270 */
[----:B------:R-:W-:Y:S02]  /*b300*/  BSSY B1, `(.L_x_296) ;  /* 0x0000007000017945 */ /* 0x000fe40003800000 */
[----:B------:R-:W-:-:S04]  /*b310*/  FMUL R11, R11, R16 ;  /* 0x000000100b0b7220 */ /* 0x000fc80000400000 */
[----:B------:R-:W-:-:S05]  /*b320*/  FFMA R11, R28, R2, R11 ;  /* 0x000000021c0b7223 */ /* 0x000fca000000000b */
[----:B------:R-:W-:-:S05]  /*b330*/  F2FP.BF16.F32.PACK_AB R11, RZ, R11 ;  /* 0x0000000bff0b723e */ /* 0x000fca00000010ff */
[----:B------:R2:W-:Y:S01]  /*b340*/  @P3 STG.E.U16 desc[UR36][R8.64+0x10], R11 ;  /* 0x0000100b08003986 */ /* 0x0005e2000c101524 */
[----:B------:R-:W-:Y:S05]  /*b350*/  @!P2 BRA `(.L_x_297) ;  /* 0x000000000004a947 */ /* 0x000fea0003800000 */
[----:B------:R0:W5:Y:S02]  /*b360*/  LDG.E.LTC128B.U16 R3, desc[UR36][R6.64+0x12] ;  /* 0x0000122406037981 */ /* 0x000164000c1e1520 */
.L_x_297:
[----:B------:R-:W-:Y:S05]  /*b370*/  BSYNC B1 ;  /* 0x0000000000017941 */ /* 0x000fea0003800000 */
.L_x_296:
        /* <DEDUP_REMOVED lines=9> */
.L_x_299:
[----:B------:R-:W-:Y:S05]  /*b410*/  BSYNC B1 ;  /* 0x0000000000017941 */ /* 0x000fea0003800000 */
.L_x_298:
[----:B-----5:R-:W-:Y:S01]  /*b420*/  SHF.L.U32 R11, R3, 0x10, RZ ;  /* 0x00000010030b7819 */ /* 0x020fe200000006ff */
[----:B------:R-:W-:Y:S01]  /*b430*/  BSSY B1, `(.L_x_300) ;  /* 0x000000a000017945 */ /* 0x000fe20003800000 */
[----:B--2---:R-:W-:Y:S02]  /*b440*/  IADD3 R10, P3, R160, R8, RZ ;  /* 0x00000008a00a7210 */ /* 0x004fe40007f7e0ff */
[----:B------:R-:W-:Y:S01]  /*b450*/  ISETP.GT.AND P2, PT, R0, 0x9, P1 ;  /* 0x000000090000780c */ /* 0x000fe20000f44270 */
[----:B------:R-:W-:-:S04]  /*b460*/  FMUL R11, R11, R16 ;  /* 0x000000100b0b7220 */ /* 0x000fc80000400000 */
[----:B------:R-:W-:-:S05]  /*b470*/  FFMA R11, R30, R2, R11 ;  /* 0x000000021e0b7223 */ /* 0x000fca000000000b */
[----:B------:R-:W-:Y:S01]  /*b480*/  F2FP.BF16.F32.PACK_AB R14, RZ, R11 ;  /* 0x0000000bff0e723e */ /* 0x000fe200000010ff */
[----:B------:R-:W-:-:S05]  /*b490*/  IMAD.X R11, R158, 0x1, R9, P3 ;  /* 0x000000019e0b7824 */ /* 0x000fca00018e0609 */
[----:B------:R2:W-:Y:S01]  /*b4a0*/  @P4 STG.E.U16 desc[UR36][R10.64+0x10], R14 ;  /* 0x0000100e0a004986 */ /* 0x0005e2000c101524 */
[----:B------:R-:W-:Y:S05]  /*b4b0*/  @!P2 BRA `(.L_x_301) ;  /* 0x000000000004a947 */ /* 0x000fea0003800000 */
[----:B------:R0:W5:Y:S02]  /*b4c0*/  LDG.E.LTC128B.U16 R3, desc[UR36][R12.64+0x12] ;  /* 0x000012240c037981 */ /* 0x000164000c1e1520 */
.L_x_301:
[----:B------:R-:W-:Y:S05]  /*b4d0*/  BSYNC B1 ;  /* 0x0000000000017941 */ /* 0x000fea0003800000 */
.L_x_300:
[----:B--2--5:R-:W-:Y:S01]  /*b4e0*/  IMAD.U32 R11, R3, 0x10000, RZ ;  /* 0x00010000030b7824 */ /* 0x024fe200078e00ff */
[----:B------:R-:W-:Y:S01]  /*b4f0*/  IADD3 R160, P4, P5, R160, R4, R161 ;  /* 0x00000004a0a07210 */ /* 0x000fe20007d9e0a1 */
[----:B------:R-:W-:Y:S01]  /*b500*/  BSSY B1, `(.L_x_302) ;  /* 0x0000009000017945 */ /* 0x000fe20003800000 */
[----:B------:R-:W-:Y:S01]  /*b510*/  ISETP.GT.AND P3, PT, R0, 0x10, P0 ;  /* 0x000000100000780c */ /* 0x000fe20000764270 */
[----:B------:R-:W-:Y:S01]  /*b520*/  FMUL R10, R11, R16 ;  /* 0x000000100b0a7220 */ /* 0x000fe20000400000 */
[----:B------:R-:W-:-:S03]  /*b530*/  IADD3.X R161, R158, R5, R165, P4, P5 ;  /* 0x000000059ea17210 */ /* 0x000fc600027ea4a5 */
[----:B------:R-:W-:-:S05]  /*b540*/  FFMA R10, R31, R2, R10 ;  /* 0x000000021f0a7223 */ /* 0x000fca000000000a */
[----:B------:R-:W-:-:S05]  /*b550*/  F2FP.BF16.F32.PACK_AB R10, RZ, R10 ;  /* 0x0000000aff0a723e */ /* 0x000fca00000010ff */
[----:B------:R2:W-:Y:S01]  /*b560*/  @P2 STG.E.U16 desc[UR36][R160.64+0x12], R10 ;  /* 0x0000120aa0002986 */ /* 0x0005e2000c101524 */
[----:B------:R-:W-:Y:S05]  /*b570*/  @!P3 BRA `(.L_x_303) ;  /* 0x000000000004b947 */ /* 0x000fea0003800000 */
[----:B------:R0:W5:Y:S02]  /*b580*/  LDG.E.LTC128B.U16 R3, desc[UR36][R6.64+0x20] ;  /* 0x0000202406037981 */ /* 0x000164000c1e1520 */
.L_x_303:
[----:B------:R-:W-:Y:S05]  /*b590*/  BSYNC B1 ;  /* 0x0000000000017941 */ /* 0x000fea0003800000 */
.L_x_302:
[----:B-----5:R-:W-:Y:S01]  /*b5a0*/  IMAD.U32 R5, R3, 0x10000, RZ ;  /* 0x0001000003057824 */ /* 0x020fe200078e00ff */
        /* <DEDUP_REMOVED lines=8> */
.L_x_305:
[----:B------:R-:W-:Y:S05]  /*b630*/  BSYNC B1 ;  /* 0x0000000000017941 */ /* 0x000fea0003800000 */
.L_x_304:
[----:B0----5:R-:W-:Y:S01]  /*b640*/  IMAD.U32 R5, R3, 0x10000, RZ ;  /* 0x0001000003057824 */ /* 0x021fe200078e00ff */
        /* <DEDUP_REMOVED lines=8> */
.L_x_307:
[----:B------:R-:W-:Y:S05]  /*b6d0*/  BSYNC B1 ;  /* 0x0000000000017941 */ /* 0x000fea0003800000 */
.L_x_306:
[----:B-----5:R-:W-:Y:S01]  /*b6e0*/  IMAD.U32 R5, R3, 0x10000, RZ ;  /* 0x0001000003057824 */ /* 0x020fe200078e00ff */
[----:B------:R-:W-:Y:S01]  /*b6f0*/  ISETP.GT.AND P2, PT, R0, 0x11, P1 ;  /* 0x000000110000780c */ /* 0x000fe20000f44270 */
[----:B0-----:R-:W-:Y:S01]  /*b700*/  @P3 IMAD.MOV.U32 R4, RZ, RZ, R160 ;  /* 0x000000ffff043224 */ /* 0x001fe200078e00a0 */
[----:B------:R-:W-:Y:S01]  /*b710*/  BSSY B1, `(.L_x_308) ;  /* 0x0000009000017945 */ /* 0x000fe20003800000 */
[----:B------:R-:W-:-:S04]  /*b720*/  FMUL R5, R5, R16 ;  /* 0x0000001005057220 */ /* 0x000fc80000400000 */
[----:B------:R-:W-:-:S05]  /*b730*/  FFMA R5, R34, R2, R5 ;  /* 0x0000000222057223 */ /* 0x000fca0000000005 */
[----:B------:R-:W-:-:S04]  /*b740*/  F2FP.BF16.F32.PACK_AB R5, RZ, R5 ;  /* 0x00000005ff05723e */ /* 0x000fc800000010ff */
[----:B--2---:R-:W-:Y:S02]  /*b750*/  PRMT R10, R5, 0x7610, R10 ;  /* 0x00007610050a7816 */ /* 0x004fe4000000000a */
[----:B------:R-:W-:-:S05]  /*b760*/  @P3 MOV R5, R161 ;  /* 0x000000a100053202 */ /* 0x000fca0000000f00 */
[----:B------:R0:W-:Y:S01]  /*b770*/  @P3 STG.E.U16 desc[UR36][R4.64+0x20], R10 ;  /* 0x0000200a04003986 */ /* 0x0001e2000c101524 */
[----:B------:R-:W-:Y:S05]  /*b780*/  @!P2 BRA `(.L_x_309) ;  /* 0x000000000004a947 */ /* 0x000fea0003800000 */
[----:B------:R2:W5:Y:S02]  /*b790*/  LDG.E.LTC128B.U16 R3, desc[UR36][R12.64+0x22] ;  /* 0x000022240c037981 */ /* 0x000564000c1e1520 */
.L_x_309:
[----:B------:R-:W-:Y:S05]  /*b7a0*/  BSYNC B1 ;  /* 0x0000000000017941 */ /* 0x000fea0003800000 */
.L_x_308:
[----:B0----5:R-:W-:Y:S01]  /*b7b0*/  IMAD.U32 R5, R3, 0x10000, RZ ;  /* 0x0001000003057824 */ /* 0x021fe200078e00ff */
[----:B------:R-:W-:Y:S01]  /*b7c0*/  ISETP.GT.AND P3, PT, R0, 0x18, P0 ;  /* 0x000000180000780c */ /* 0x000fe20000764270 */
[----:B------:R-:W-:Y:S02]  /*b7d0*/  BSSY B1, `(.L_x_310) ;  /* 0x000000a000017945 */ /* 0x000fe40003800000 */
[----:B------:R-:W-:Y:S01]  /*b7e0*/  FMUL R4, R5, R16 ;  /* 0x0000001005047220 */ /* 0x000fe20000400000 */
[----:B------:R-:W-:-:S03]  /*b7f0*/  @P2 IMAD.MOV.U32 R5, RZ, RZ, R161 ;  /* 0x000000ffff052224 */ /* 0x000fc600078e00a1 */
[----:B------:R-:W-:-:S05]  /*b800*/  FFMA R4, R35, R2, R4 ;  /* 0x0000000223047223 */ /* 0x000fca0000000004 */
[----:B------:R-:W-:-:S04]  /*b810*/  F2FP.BF16.F32.PACK_AB R4, RZ, R4 ;  /* 0x00000004ff04723e */ /* 0x000fc800000010ff */
[----:B------:R-:W-:Y:S01]  /*b820*/  PRMT R10, R4, 0x7610, R10 ;  /* 0x00007610040a7816 */ /* 0x000fe2000000000a */
[----:B------:R-:W-:-:S05]  /*b830*/  @P2 IMAD.MOV.U32 R4, RZ, RZ, R160 ;  /* 0x000000ffff042224 */ /* 0x000fca00078e00a0 */
[----:B------:R0:W-:Y:S01]  /*b840*/  @P2 STG.E.U16 desc[UR36][R4.64+0x22], R10 ;  /* 0x0000220a04002986 */ /* 0x0001e2000c101524 */
[----:B------:R-:W-:Y:S05]  /*b850*/  @!P3 BRA `(.L_x_311) ;  /* 0x000000000004b947 */ /* 0x000fea0003800000 */
[----:B------:R0:W5:Y:S02]  /*b860*/  LDG.E.LTC128B.U16 R3, desc[UR36][R6.64+0x30] ;  /* 0x0000302406037981 */ /* 0x000164000c1e1520 */
.L_x_311:
[----:B------:R-:W-:Y:S05]  /*b870*/  BSYNC B1 ;  /* 0x0000000000017941 */ /* 0x000fea0003800000 */
.L_x_310:
        /* <DEDUP_REMOVED lines=9> */
.L_x_313:
[----:B------:R-:W-:Y:S05]  /*b910*/  BSYNC B1 ;  /* 0x0000000000017941 */ /* 0x000fea0003800000 */
.L_x_312:
        /* <DEDUP_REMOVED lines=9> */
.L_x_315:
[----:B------:R-:W-:Y:S05]  /*b9b0*/  BSYNC B1 ;  /* 0x0000000000017941 */ /* 0x000fea0003800000 */
.L_x_314:
[----:B-----5:R-:W-:Y:S01]  /*b9c0*/  IMAD.U32 R5, R3, 0x10000, RZ ;  /* 0x0001000003057824 */ /* 0x020fe200078e00ff */
[----:B0-----:R-:W-:Y:S01]  /*b9d0*/  @P3 MOV R4, R160 ;  /* 0x000000a000043202 */ /* 0x001fe20000000f00 */
[----:B------:R-:W-:Y:S01]  /*b9e0*/  BSSY B1, `(.L_x_316) ;  /* 0x000000a000017945 */ /* 0x000fe20003800000 */
[----:B------:R-:W-:Y:S01]  /*b9f0*/  ISETP.GT.AND P2, PT, R0, 0x19, P1 ;  /* 0x000000190000780c */ /* 0x000fe20000f44270 */
[----:B------:R-:W-:-:S04]  /*ba00*/  FMUL R5, R5, R16 ;  /* 0x0000001005057220 */ /* 0x000fc80000400000 */
[----:B------:R-:W-:-:S05]  /*ba10*/  FFMA R5, R38, R2, R5 ;  /* 0x0000000226057223 */ /* 0x000fca0000000005 */
[----:B------:R-:W-:-:S04]  /*ba20*/  F2FP.BF16.F32.PACK_AB R5, RZ, R5 ;  /* 0x00000005ff05723e */ /* 0x000fc800000010ff */
[----:B------:R-:W-:Y:S01]  /*ba30*/  PRMT R10, R5, 0x7610, R10 ;  /* 0x00007610050a7816 */ /* 0x000fe2000000000a */
[----:B------:R-:W-:-:S05]  /*ba40*/  @P3 IMAD.MOV.U32 R5, RZ, RZ, R161 ;  /* 0x000000ffff053224 */ /* 0x000fca00078e00a1 */
[----:B------:R0:W-:Y:S01]  /*ba50*/  @P3 STG.E.U16 desc[UR36][R4.64+0x30], R10 ;  /* 0x0000300a04003986 */ /* 0x0001e2000c101524 */
[----:B------:R-:W-:Y:S05]  /*ba60*/  @!P2 BRA `(.L_x_317) ;  /* 0x000000000004a947 */ /* 0x000fea0003800000 */
[----:B------:R0:W5:Y:S02]  /*ba70*/  LDG.E.LTC128B.U16 R3, desc[UR36][R12.64+0x32] ;  /* 0x000032240c037981 */ /* 0x000164000c1e1520 */
.L_x_317:
[----:B------:R-:W-:Y:S05]  /*ba80*/  BSYNC B1 ;  /* 0x0000000000017941 */ /* 0x000fea0003800000 */
.L_x_316:
        /* <DEDUP_REMOVED lines=12> */
.L_x_319:
[----:B------:R-:W-:Y:S05]  /*bb50*/  BSYNC B1 ;  /* 0x0000000000017941 */ /* 0x000fea0003800000 */
.L_x_318:
        /* <DEDUP_REMOVED lines=9> */
.L_x_321:
[----:B------:R-:W-:Y:S05]  /*bbf0*/  BSYNC B1 ;  /* 0x0000000000017941 */ /* 0x000fea0003800000 */
.L_x_320:
        /* <DEDUP_REMOVED lines=9> */
.L_x_323:
[----:B------:R-:W-:Y:S05]  /*bc90*/  BSYNC B1 ;  /* 0x0000000000017941 */ /* 0x000fea0003800000 */
.L_x_322:
[----:B-----5:R-:W-:Y:S01]  /*bca0*/  SHF.L.U32 R5, R3, 0x10, RZ ;  /* 0x0000001003057819 */ /* 0x020fe200000006ff */
[----:B0-----:R-:W-:Y:S01]  /*bcb0*/  @P3 IMAD.MOV.U32 R4, RZ, RZ, R160 ;  /* 0x000000ffff043224 */ /* 0x001fe200078e00a0 */
[----:B------:R-:W-:Y:S01]  /*bcc0*/  ISETP.GT.AND P2, PT, R0, 0x21, P1 ;  /* 0x000000210000780c */ /* 0x000fe20000f44270 */
[----:B------:R-:W-:Y:S02]  /*bcd0*/  BSSY B1, `(.L_x_324) ;  /* 0x0000009000017945 */ /* 0x000fe40003800000 */
        /* <DEDUP_REMOVED lines=8> */
.L_x_325:
[----:B------:R-:W-:Y:S05]  /*bd60*/  BSYNC B1 ;  /* 0x0000000000017941 */ /* 0x000fea0003800000 */
.L_x_324:
        /* <DEDUP_REMOVED lines=12> */
.L_x_327:
[----:B------:R-:W-:Y:S05]  /*be30*/  BSYNC B1 ;  /* 0x0000000000017941 */ /* 0x000fea0003800000 */
.L_x_326:
        /* <DEDUP_REMOVED lines=9> */
.L_x_329:
[----:B------:R-:W-:Y:S05]  /*bed0*/  BSYNC B1 ;  /* 0x0000000000017941 */ /* 0x000fea0003800000 */
.L_x_328:
[----:B0----5:R-:W-:Y:S01]  /*bee0*/  SHF.L.U32 R5, R3, 0x10, RZ ;  /* 0x0000001003057819 */ /* 0x021fe200000006ff */
[----:B------:R-:W-:Y:S01]  /*bef0*/  BSSY B1, `(.L_x_330) ;  /* 0x0000008000017945 */ /* 0x000fe20003800000 */
[----:B------:R-:W-:-:S03]  /*bf00*/  ISETP.GT.AND P3, PT, R0, 0x28, P1 ;  /* 0x000000280000780c */ /* 0x000fc60000f64270 */
[----:B------:R-:W-:-:S04]  /*bf10*/  FMUL R4, R5, R16 ;  /* 0x0000001005047220 */ /* 0x000fc80000400000 */
[----:B------:R-:W-:-:S05]  /*bf20*/  FFMA R4, R45, R2, R4 ;  /* 0x000000022d047223 */ /* 0x000fca0000000004 */
[----:B------:R-:W-:-:S05]  /*bf30*/  F2FP.BF16.F32.PACK_AB R4, RZ, R4 ;  /* 0x00000004ff04723e */ /* 0x000fca00000010ff */
[----:B------:R0:W-:Y:S01]  /*bf40*/  @P2 STG.E.U16 desc[UR36][R8.64+0x52], R4 ;  /* 0x0000520408002986 */ /* 0x0001e2000c101524 */
[----:B------:R-:W-:Y:S05]  /*bf50*/  @!P3 BRA `(.L_x_331) ;  /* 0x000000000004b947 */ /* 0x000fea0003800000 */
[----:B------:R0:W5:Y:S02]  /*bf60*/  LDG.E.LTC128B.U16 R3, desc[UR36][R12.64+0x50] ;  /* 0x000050240c037981 */ /* 0x000164000c1e1520 */
.L_x_331:
[----:B------:R-:W-:Y:S05]  /*bf70*/  BSYNC B1 ;  /* 0x0000000000017941 */ /* 0x000fea0003800000 */
.L_x_330:
[----:B-----5:R-:W-:Y:S01]  /*bf80*/  IMAD.U32 R5, R3, 0x10000, RZ ;  /* 0x0001000003057824 */ /* 0x020fe200078e00ff */
[----:B------:R-:W-:Y:S01]  /*bf90*/  ISETP.GT.AND P2, PT, R0, 0x29, P1 ;  /* 0x000000290000780c */ /* 0x000fe20000f44270 */
[----:B0-----:R-:W-:Y:S01]  /*bfa0*/  @P3 IMAD.MOV.U32 R4, RZ, RZ, R160 ;  /* 0x000000ffff043224 */ /* 0x001fe200078e00a0 */
[----:B------:R-:W-:Y:S01]  /*bfb0*/  BSSY B1, `(.L_x_332) ;  /* 0x0000009000017945 */ /* 0x000fe20003800000 */
        /* <DEDUP_REMOVED lines=8> */
.L_x_333:
[----:B------:R-:W-:Y:S05]  /*c040*/  BSYNC B1 ;  /* 0x0000000000017941 */ /* 0x000fea0003800000 */
.L_x_332:
        /* <DEDUP_REMOVED lines=12> */
.L_x_335:
[----:B------:R-:W-:Y:S05]  /*c110*/  BSYNC B1 ;  /* 0x0000000000017941 */ /* 0x000fea0003800000 */
.L_x_334:
        /* <DEDUP_REMOVED lines=9> */
.L_x_337:
[----:B------:R-:W-:Y:S05]  /*c1b0*/  BSYNC B1 ;  /* 0x0000000000017941 */ /* 0x000fea0003800000 */
.L_x_336:
        /* <DEDUP_REMOVED lines=9> */
.L_x_339:
[----:B------:R-:W-:Y:S05]  /*c250*/  BSYNC B1 ;  /* 0x0000000000017941 */ /* 0x000fea0003800000 */
.L_x_338:
        /* <DEDUP_REMOVED lines=12> */
.L_x_341:
[----:B------:R-:W-:Y:S05]  /*c320*/  BSYNC B1 ;  /* 0x0000000000017941 */ /* 0x000fea0003800000 */
.L_x_340:
[----:B0----5:R-:W-:Y:S01]  /*c330*/  IMAD.U32 R5, R3, 0x10000, RZ ;  /* 0x0001000003057824 */ /* 0x021fe200078e00ff */
[----:B------:R-:W-:Y:S01]  /*c340*/  ISETP.GT.AND P3, PT, R0, 0x38, P0 ;  /* 0x000000380000780c */ /* 0x000fe20000764270 */
[----:B------:R-:W-:Y:S02]  /*c350*/  BSSY B1, `(.L_x_342) ;  /* 0x000000a000017945 */ /* 0x000fe40003800000 */
[----:B------:R-:W-:Y:S01]  /*c360*/  FMUL R4, R5, R16 ;  /* 0x0000001005047220 */ /* 0x000fe20000400000 */
[----:B------:R-:W-:-:S03]  /*c370*/  @P2 MOV R5, R161 ;  /* 0x000000a100052202 */ /* 0x000fc60000000f00 */
[----:B------:R-:W-:-:S05]  /*c380*/  FFMA R4, R51, R2, R4 ;  /* 0x0000000233047223 */ /* 0x000fca0000000004 */
[----:B------:R-:W-:-:S04]  /*c390*/  F2FP.BF16.F32.PACK_AB R4, RZ, R4 ;  /* 0x00000004ff04723e */ /* 0x000fc800000010ff */
[----:B------:R-:W-:Y:S01]  /*c3a0*/  PRMT R10, R4, 0x7610, R10 ;  /* 0x00007610040a7816 */ /* 0x000fe2000000000a */
[----:B------:R-:W-:-:S05]  /*c3b0*/  @P2 IMAD.MOV.U32 R4, RZ, RZ, R160 ;  /* 0x000000ffff042224 */ /* 0x000fca00078e00a0 */
[----:B------:R0:W-:Y:S01]  /*c3c0*/  @P2 STG.E.U16 desc[UR36][R4.64+0x62], R10 ;  /* 0x0000620a04002986 */ /* 0x0001e2000c101524 */
[----:B------:R-:W-:Y:S05]  /*c3d0*/  @!P3 BRA `(.L_x_343) ;  /* 0x000000000004b947 */ /* 0x000fea0003800000 */
[----:B------:R0:W5:Y:S02]  /*c3e0*/  LDG.E.LTC128B.U16 R3, desc[UR36][R6.64+0x70] ;  /* 0x0000702406037981 */ /* 0x000164000c1e1520 */
.L_x_343:
[----:B------:R-:W-:Y:S05]  /*c3f0*/  BSYNC B1 ;  /* 0x0000000000017941 */ /* 0x000fea0003800000 */
.L_x_342:
        /* <DEDUP_REMOVED lines=9> */
.L_x_345:
[----:B------:R-:W-:Y:S05]  /*c490*/  BSYNC B1 ;  /* 0x0000000000017941 */ /* 0x000fea0003800000 */
.L_x_344:
        /* <DEDUP_REMOVED lines=9> */
.L_x_347:
[----:B------:R-:W-:Y:S05]  /*c530*/  BSYNC B1 ;  /* 0x0000000000017941 */ /* 0x000fea0003800000 */
.L_x_346:
        /* <DEDUP_REMOVED lines=12> */
.L_x_349:
[----:B------:R-:W-:Y:S05]  /*c600*/  BSYNC B1 ;  /* 0x0000000000017941 */ /* 0x000fea0003800000 */
.L_x_348:
[----:B0----5:R-:W-:Y:S01]  /*c610*/  IMAD.U32 R5, R3, 0x10000, RZ ;  /* 0x0001000003057824 */ /* 0x021fe200078e00ff */
[----:B------:R-:W-:Y:S01]  /*c620*/  ISETP.GT.AND P3, PT, R0, 0x40, P0 ;  /* 0x000000400000780c */ /* 0x000fe20000764270 */
[----:B------:R-:W-:Y:S02]  /*c630*/  BSSY B1, `(.L_x_350) ;  /* 0x000000a000017945 */ /* 0x000fe40003800000 */
[----:B------:R-:W-:Y:S01]  /*c640*/  FMUL R4, R5, R16 ;  /* 0x0000001005047220 */ /* 0x000fe20000400000 */
[----:B------:R-:W-:-:S03]  /*c650*/  @P2 IMAD.MOV.U32 R5, RZ, RZ, R161 ;  /* 0x000000ffff052224 */ /* 0x000fc600078e00a1 */
[----:B------:R-:W-:-:S05]  /*c660*/  FFMA R4, R55, R2, R4 ;  /* 0x0000000237047223 */ /* 0x000fca0000000004 */
[----:B------:R-:W-:-:S04]  /*c670*/  F2FP.BF16.F32.PACK_AB R4, RZ, R4 ;  /* 0x00000004ff04723e */ /* 0x000fc800000010ff */
[----:B------:R-:W-:Y:S02]  /*c680*/  PRMT R10, R4, 0x7610, R10 ;  /* 0x00007610040a7816 */ /* 0x000fe4000000000a */
[----:B------:R-:W-:-:S05]  /*c690*/  @P2 MOV R4, R160 ;  /* 0x000000a000042202 */ /* 0x000fca0000000f00 */
[----:B------:R0:W-:Y:S01]  /*c6a0*/  @P2 STG.E.U16 desc[UR36][R4.64+0x72], R10 ;  /* 0x0000720a04002986 */ /* 0x0001e2000c101524 */
[----:B------:R-:W-:Y:S05]  /*c6b0*/  @!P3 BRA `(.L_x_351) ;  /* 0x000000000004b947 */ /* 0x000fea0003800000 */
[----:B------:R0:W5:Y:S02]  /*c6c0*/  LDG.E.LTC128B.U16 R3, desc[UR36][R6.64+0x80] ;  /* 0x0000802406037981 */ /* 0x000164000c1e1520 */
.L_x_351:
[----:B------:R-:W-:Y:S05]  /*c6d0*/  BSYNC B1 ;  /* 0x0000000000017941 */ /* 0x000fea0003800000 */
.L_x_350:
        /* <DEDUP_REMOVED lines=9> */
.L_x_353:
[----:B------:R-:W-:Y:S05]  /*c770*/  BSYNC B1 ;  /* 0x0000000000017941 */ /* 0x000fea0003800000 */
.L_x_352:
        /* <DEDUP_REMOVED lines=9> */
.L_x_355:
[----:B------:R-:W-:Y:S05]  /*c810*/  BSYNC B1 ;  /* 0x0000000000017941 */ /* 0x000fea0003800000 */
.L_x_354:
        /* <DEDUP_REMOVED lines=12> */
.L_x_357:
[----:B------:R-:W-:Y:S05]  /*c8e0*/  BSYNC B1 ;  /* 0x0000000000017941 */ /* 0x000fea0003800000 */
.L_x_356:
[----:B0----5:R-:W-:Y:S01]  /*c8f0*/  SHF.L.U32 R5, R3, 0x10, RZ ;  /* 0x0000001003057819 */ /* 0x021fe200000006ff */
[----:B------:R-:W-:Y:S01]  /*c900*/  BSSY B1, `(.L_x_358) ;  /* 0x000000b000017945 */ /* 0x000fe20003800000 */
[----:B------:R-:W-:-:S03]  /*c910*/  ISETP.GT.AND P3, PT, R0, 0x48, P0 ;  /* 0x000000480000780c */ /* 0x000fc60000764270 */
        /* <DEDUP_REMOVED lines=9> */
.L_x_359:
[----:B------:R-:W-:Y:S05]  /*c9b0*/  BSYNC B1 ;  /* 0x0000000000017941 */ /* 0x000fea0003800000 */
.L_x_358:
        /* <DEDUP_REMOVED lines=9> */
.L_x_361:
[----:B------:R-:W-:Y:S05]  /*ca50*/  BSYNC B1 ;  /* 0x0000000000017941 */ /* 0x000fea0003800000 */
.L_x_360:
        /* <DEDUP_REMOVED lines=9> */
.L_x_363:
[----:B------:R-:W-:Y:S05]  /*caf0*/  BSYNC B1 ;  /* 0x0000000000017941 */ /* 0x000fea0003800000 */
.L_x_362:
[----:B-----5:R-:W-:Y:S01]  /*cb00*/  IMAD.U32 R5, R3, 0x10000, RZ ;  /* 0x0001000003057824 */ /* 0x020fe200078e00ff */
[----:B------:R-:W-:Y:S01]  /*cb10*/  ISETP.GT.AND P2, PT, R0, 0x49, P1 ;  /* 0x000000490000780c */ /* 0x000fe20000f44270 */
[----:B0-----:R-:W-:Y:S01]  /*cb20*/  @P3 IMAD.MOV.U32 R4, RZ, RZ, R160 ;  /* 0x000000ffff043224 */ /* 0x001fe200078e00a0 */
[----:B------:R-:W-:Y:S01]  /*cb30*/  BSSY B1, `(.L_x_364) ;  /* 0x0000009000017945 */ /* 0x000fe20003800000 */
[----:B------:R-:W-:-:S04]  /*cb40*/  FMUL R5, R5, R16 ;  /* 0x0000001005057220 */ /* 0x000fc80000400000 */
[----:B------:R-:W-:-:S05]  /*cb50*/  FFMA R5, R62, R2, R5 ;  /* 0x000000023e057223 */ /* 0x000fca0000000005 */
[----:B------:R-:W-:-:S04]  /*cb60*/  F2FP.BF16.F32.PACK_AB R5, RZ, R5 ;  /* 0x00000005ff05723e */ /* 0x000fc800000010ff */
[----:B------:R-:W-:Y:S02]  /*cb70*/  PRMT R10, R5, 0x7610, R10 ;  /* 0x00007610050a7816 */ /* 0x000fe4000000000a */
[----:B------:R-:W-:-:S05]  /*cb80*/  @P3 MOV R5, R161 ;  /* 0x000000a100053202 */ /* 0x000fca0000000f00 */
[----:B------:R0:W-:Y:S01]  /*cb90*/  @P3 STG.E.U16 desc[UR36][R4.64+0x90], R10 ;  /* 0x0000900a04003986 */ /* 0x0001e2000c101524 */
[----:B------:R-:W-:Y:S05]  /*cba0*/  @!P2 BRA `(.L_x_365) ;  /* 0x000000000004a947 */ /* 0x000fea0003800000 */
[----:B------:R0:W5:Y:S02]  /*cbb0*/  LDG.E.LTC128B.U16 R3, desc[UR36][R12.64+0x92] ;  /* 0x000092240c037981 */ /* 0x000164000c1e1520 */
.L_x_365:
[----:B------:R-:W-:Y:S05]  /*cbc0*/  BSYNC B1 ;  /* 0x0000000000017941 */ /* 0x000fea0003800000 */
.L_x_364:
        /* <DEDUP_REMOVED lines=12> */
.L_x_367:
[----:B------:R-:W-:Y:S05]  /*cc90*/  BSYNC B1 ;  /* 0x0000000000017941 */ /* 0x000fea0003800000 */
.L_x_366:
        /* <DEDUP_REMOVED lines=9> */
.L_x_369:
[----:B------:R-:W-:Y:S05]  /*cd30*/  BSYNC B1 ;  /* 0x0000000000017941 */ /* 0x000fea0003800000 */
.L_x_368:
        /* <DEDUP_REMOVED lines=9> */
.L_x_371:
[----:B------:R-:W-:Y:S05]  /*cdd0*/  BSYNC B1 ;  /* 0x0000000000017941 */ /* 0x000fea0003800000 */
.L_x_370:
        /* <DEDUP_REMOVED lines=12> */
.L_x_373:
[----:B------:R-:W-:Y:S05]  /*cea0*/  BSYNC B1 ;  /* 0x0000000000017941 */ /* 0x000fea0003800000 */
.L_x_372:
        /* <DEDUP_REMOVED lines=12> */
.L_x_375:
[----:B------:R-:W-:Y:S05]  /*cf70*/  BSYNC B1 ;  /* 0x0000000000017941 */ /* 0x000fea0003800000 */
.L_x_374:
        /* <DEDUP_REMOVED lines=9> */
.L_x_377:
[----:B------:R-:W-:Y:S05]  /*d010*/  BSYNC B1 ;  /* 0x0000000000017941 */ /* 0x000fea0003800000 */
.L_x_376:
        /* <DEDUP_REMOVED lines=9> */
.L_x_379:
[----:B------:R-:W-:Y:S05]  /*d0b0*/  BSYNC B1 ;  /* 0x0000000000017941 */ /* 0x000fea0003800000 */
.L_x_378:
        /* <DEDUP_REMOVED lines=12> */
.L_x_381:
[----:B------:R-:W-:Y:S05]  /*d180*/  BSYNC B1 ;  /* 0x0000000000017941 */ /* 0x000fea0003800000 */
.L_x_380:
        /* <DEDUP_REMOVED lines=12> */
.L_x_383:
[----:B------:R-:W-:Y:S05]  /*d250*/  BSYNC B1 ;  /* 0x0000000000017941 */ /* 0x000fea0003800000 */
.L_x_382:
        /* <DEDUP_REMOVED lines=9> */
.L_x_385:
[----:B------:R-:W-:Y:S05]  /*d2f0*/  BSYNC B1 ;  /* 0x0000000000017941 */ /* 0x000fea0003800000 */
.L_x_384:
        /* <DEDUP_REMOVED lines=9> */
.L_x_387:
[----:B------:R-:W-:Y:S05]  /*d390*/  BSYNC B1 ;  /* 0x0000000000017941 */ /* 0x000fea0003800000 */
.L_x_386:
        /* <DEDUP_REMOVED lines=12> */
.L_x_389:
[----:B------:R-:W-:Y:S05]  /*d460*/  BSYNC B1 ;  /* 0x0000000000017941 */ /* 0x000fea0003800000 */
.L_x_388:
        /* <DEDUP_REMOVED lines=12> */
.L_x_391:
[----:B------:R-:W-:Y:S05]  /*d530*/  BSYNC B1 ;  /* 0x0000000000017941 */ /* 0x000fea0003800000 */
.L_x_390:
        /* <DEDUP_REMOVED lines=9> */
.L_x_393:
[----:B------:R-:W-:Y:S05]  /*d5d0*/  BSYNC B1 ;  /* 0x0000000000017941 */ /* 0x000fea0003800000 */
.L_x_392:
        /* <DEDUP_REMOVED lines=9> */
.L_x_395:
[----:B------:R-:W-:Y:S05]  /*d670*/  BSYNC B1 ;  /* 0x0000000000017941 */ /* 0x000fea0003800000 */
.L_x_394:
        /* <DEDUP_REMOVED lines=12> */
.L_x_397:
[----:B------:R-:W-:Y:S05]  /*d740*/  BSYNC B1 ;  /* 0x0000000000017941 */ /* 0x000fea0003800000 */
.L_x_396:
        /* <DEDUP_REMOVED lines=12> */
.L_x_399:
[----:B------:R-:W-:Y:S05]  /*d810*/  BSYNC B1 ;  /* 0x0000000000017941 */ /* 0x000fea0003800000 */
.L_x_398:
        /* <DEDUP_REMOVED lines=9> */
.L_x_401:
[----:B------:R-:W-:Y:S05]  /*d8b0*/  BSYNC B1 ;  /* 0x0000000000017941 */ /* 0x000fea0003800000 */
.L_x_400:
        /* <DEDUP_REMOVED lines=9> */
.L_x_403:
[----:B------:R-:W-:Y:S05]  /*d950*/  BSYNC B1 ;  /* 0x0000000000017941 */ /* 0x000fea0003800000 */
.L_x_402:
        /* <DEDUP_REMOVED lines=12> */
.L_x_405:
[----:B------:R-:W-:Y:S05]  /*da20*/  BSYNC B1 ;  /* 0x0000000000017941 */ /* 0x000fea0003800000 */
.L_x_404:
        /* <DEDUP_REMOVED lines=12> */
.L_x_407:
[----:B------:R-:W-:Y:S05]  /*daf0*/  BSYNC B1 ;  /* 0x0000000000017941 */ /* 0x000fea0003800000 */
.L_x_406:
        /* <DEDUP_REMOVED lines=9> */
.L_x_409:
[----:B------:R-:W-:Y:S05]  /*db90*/  BSYNC B1 ;  /* 0x0000000000017941 */ /* 0x000fea0003800000 */
.L_x_408:
        /* <DEDUP_REMOVED lines=9> */
.L_x_411:
[----:B------:R-:W-:Y:S05]  /*dc30*/  BSYNC B1 ;  /* 0x0000000000017941 */ /* 0x000fea0003800000 */
.L_x_410:
        /* <DEDUP_REMOVED lines=12> */
.L_x_413:
[----:B------:R-:W-:Y:S05]  /*dd00*/  BSYNC B1 ;  /* 0x0000000000017941 */ /* 0x000fea0003800000 */
.L_x_412:
        /* <DEDUP_REMOVED lines=12> */
.L_x_415:
[----:B------:R-:W-:Y:S05]  /*ddd0*/  BSYNC B1 ;  /* 0x0000000000017941 */ /* 0x000fea0003800000 */
.L_x_414:
        /* <DEDUP_REMOVED lines=9> */
.L_x_417:
[----:B------:R-:W-:Y:S05]  /*de70*/  BSYNC B1 ;  /* 0x0000000000017941 */ /* 0x000fea0003800000 */
.L_x_416:
        /* <DEDUP_REMOVED lines=9> */
.L_x_419:
[----:B------:R-:W-:Y:S05]  /*df10*/  BSYNC B1 ;  /* 0x0000000000017941 */ /* 0x000fea0003800000 */
.L_x_418:
        /* <DEDUP_REMOVED lines=12> */
.L_x_421:
[----:B------:R-:W-:Y:S05]  /*dfe0*/  BSYNC B1 ;  /* 0x0000000000017941 */ /* 0x000fea0003800000 */
.L_x_420:
        /* <DEDUP_REMOVED lines=12> */
.L_x_423:
[----:B------:R-:W-:Y:S05]  /*e0b0*/  BSYNC B1 ;  /* 0x0000000000017941 */ /* 0x000fea0003800000 */
.L_x_422:
        /* <DEDUP_REMOVED lines=9> */
.L_x_425:
[----:B------:R-:W-:Y:S05]  /*e150*/  BSYNC B1 ;  /* 0x0000000000017941 */ /* 0x000fea0003800000 */
.L_x_424:
        /* <DEDUP_REMOVED lines=9> */
.L_x_427:
[----:B------:R-:W-:Y:S05]  /*e1f0*/  BSYNC B1 ;  /* 0x0000000000017941 */ /* 0x000fea0003800000 */
.L_x_426:
        /* <DEDUP_REMOVED lines=12> */
.L_x_429:
[----:B------:R-:W-:Y:S05]  /*e2c0*/  BSYNC B1 ;  /* 0x0000000000017941 */ /* 0x000fea0003800000 */
.L_x_428:
        /* <DEDUP_REMOVED lines=12> */
.L_x_431:
[----:B------:R-:W-:Y:S05]  /*e390*/  BSYNC B1 ;  /* 0x0000000000017941 */ /* 0x000fea0003800000 */
.L_x_430:
        /* <DEDUP_REMOVED lines=9> */
.L_x_433:
[----:B------:R-:W-:Y:S05]  /*e430*/  BSYNC B1 ;  /* 0x0000000000017941 */ /* 0x000fea0003800000 */
.L_x_432:
        /* <DEDUP_REMOVED lines=9> */
.L_x_435:
[----:B------:R-:W-:Y:S05]  /*e4d0*/  BSYNC B1 ;  /* 0x0000000000017941 */ /* 0x000fea0003800000 */
.L_x_434:
        /* <DEDUP_REMOVED lines=12> */
.L_x_437:
[----:B------:R-:W-:Y:S05]  /*e5a0*/  BSYNC B1 ;  /* 0x0000000000017941 */ /* 0x000fea0003800000 */
.L_x_436:
        /* <DEDUP_REMOVED lines=12> */
.L_x_439:
[----:B------:R-:W-:Y:S05]  /*e670*/  BSYNC B1 ;  /* 0x0000000000017941 */ /* 0x000fea0003800000 */
.L_x_438:
        /* <DEDUP_REMOVED lines=9> */
.L_x_441:
[----:B------:R-:W-:Y:S05]  /*e710*/  BSYNC B1 ;  /* 0x0000000000017941 */ /* 0x000fea0003800000 */
.L_x_440:
        /* <DEDUP_REMOVED lines=9> */
.L_x_443:
[----:B------:R-:W-:Y:S05]  /*e7b0*/  BSYNC B1 ;  /* 0x0000000000017941 */ /* 0x000fea0003800000 */
.L_x_442:
        /* <DEDUP_REMOVED lines=12> */
.L_x_445:
[----:B------:R-:W-:Y:S05]  /*e880*/  BSYNC B1 ;  /* 0x0000000000017941 */ /* 0x000fea0003800000 */
.L_x_444:
        /* <DEDUP_REMOVED lines=12> */
.L_x_447:
[----:B------:R-:W-:Y:S05]  /*e950*/  BSYNC B1 ;  /* 0x0000000000017941 */ /* 0x000fea0003800000 */
.L_x_446:
        /* <DEDUP_REMOVED lines=9> */
.L_x_449:
[----:B------:R-:W-:Y:S05]  /*e9f0*/  BSYNC B1 ;  /* 0x0000000000017941 */ /* 0x000fea0003800000 */
.L_x_448:
        /* <DEDUP_REMOVED lines=9> */
.L_x_451:
[----:B------:R-:W-:Y:S05]  /*ea90*/  BSYNC B1 ;  /* 0x0000000000017941 */ /* 0x000fea0003800000 */
.L_x_450:
        /* <DEDUP_REMOVED lines=12> */
.L_x_453:
[----:B------:R-:W-:Y:S05]  /*eb60*/  BSYNC B1 ;  /* 0x0000000000017941 */ /* 0x000fea0003800000 */
.L_x_452:
        /* <DEDUP_REMOVED lines=12> */
.L_x_455:
[----:B------:R-:W-:Y:S05]  /*ec30*/  BSYNC B1 ;  /* 0x0000000000017941 */ /* 0x000fea0003800000 */
.L_x_454:
        /* <DEDUP_REMOVED lines=9> */
.L_x_457:
[----:B------:R-:W-:Y:S05]  /*ecd0*/  BSYNC B1 ;  /* 0x0000000000017941 */ /* 0x000fea0003800000 */
.L_x_456:
        /* <DEDUP_REMOVED lines=9> */
.L_x_459:
[----:B------:R-:W-:Y:S05]  /*ed70*/  BSYNC B1 ;  /* 0x0000000000017941 */ /* 0x000fea0003800000 */
.L_x_458:
        /* <DEDUP_REMOVED lines=12> */
.L_x_461:
[----:B------:R-:W-:Y:S05]  /*ee40*/  BSYNC B1 ;  /* 0x0000000000017941 */ /* 0x000fea0003800000 */
.L_x_460:
        /* <DEDUP_REMOVED lines=12> */
.L_x_463:
[----:B------:R-:W-:Y:S05]  /*ef10*/  BSYNC B1 ;  /* 0x0000000000017941 */ /* 0x000fea0003800000 */
.L_x_462:
        /* <DEDUP_REMOVED lines=9> */
.L_x_465:
[----:B------:R-:W-:Y:S05]  /*efb0*/  BSYNC B1 ;  /* 0x0000000000017941 */ /* 0x000fea0003800000 */
.L_x_464:
        /* <DEDUP_REMOVED lines=9> */
.L_x_467:
[----:B------:R-:W-:Y:S05]  /*f050*/  BSYNC B1 ;  /* 0x0000000000017941 */ /* 0x000fea0003800000 */
.L_x_466:
        /* <DEDUP_REMOVED lines=12> */
.L_x_469:
[----:B------:R-:W-:Y:S05]  /*f120*/  BSYNC B1 ;  /* 0x0000000000017941 */ /* 0x000fea0003800000 */
.L_x_468:
        /* <DEDUP_REMOVED lines=12> */
.L_x_471:
[----:B------:R-:W-:Y:S05]  /*f1f0*/  BSYNC B1 ;  /* 0x0000000000017941 */ /* 0x000fea0003800000 */
.L_x_470:
        /* <DEDUP_REMOVED lines=9> */
.L_x_473:
[----:B------:R-:W-:Y:S05]  /*f290*/  BSYNC B1 ;  /* 0x0000000000017941 */ /* 0x000fea0003800000 */
.L_x_472:
        /* <DEDUP_REMOVED lines=9> */
.L_x_475:
[----:B------:R-:W-:Y:S05]  /*f330*/  BSYNC B1 ;  /* 0x0000000000017941 */ /* 0x000fea0003800000 */
.L_x_474:
        /* <DEDUP_REMOVED lines=12> */
.L_x_477:
[----:B------:R-:W-:Y:S05]  /*f400*/  BSYNC B1 ;  /* 0x0000000000017941 */ /* 0x000fea0003800000 */
.L_x_476:
        /* <DEDUP_REMOVED lines=12> */
.L_x_479:
[----:B------:R-:W-:Y:S05]  /*f4d0*/  BSYNC B1 ;  /* 0x0000000000017941 */ /* 0x000fea0003800000 */
.L_x_478:
        /* <DEDUP_REMOVED lines=9> */
.L_x_481:
[----:B------:R-:W-:Y:S05]  /*f570*/  BSYNC B1 ;  /* 0x0000000000017941 */ /* 0x000fea0003800000 */
.L_x_480:
        /* <DEDUP_REMOVED lines=9> */
.L_x_483:
[----:B------:R-:W-:Y:S05]  /*f610*/  BSYNC B1 ;  /* 0x0000000000017941 */ /* 0x000fea0003800000 */
.L_x_482:
        /* <DEDUP_REMOVED lines=12> */
.L_x_485:
[----:B------:R-:W-:Y:S05]  /*f6e0*/  BSYNC B1 ;  /* 0x0000000000017941 */ /* 0x000fea0003800000 */
.L_x_484:
        /* <DEDUP_REMOVED lines=12> */
.L_x_487:
[----:B------:R-:W-:Y:S05]  /*f7b0*/  BSYNC B1 ;  /* 0x0000000000017941 */ /* 0x000fea0003800000 */
.L_x_486:
        /* <DEDUP_REMOVED lines=9> */
.L_x_489:
[----:B------:R-:W-:Y:S05]  /*f850*/  BSYNC B1 ;  /* 0x0000000000017941 */ /* 0x000fea0003800000 */
.L_x_488:
        /* <DEDUP_REMOVED lines=9> */
.L_x_491:
[----:B------:R-:W-:Y:S05]  /*f8f0*/  BSYNC B1 ;  /* 0x0000000000017941 */ /* 0x000fea0003800000 */
.L_x_490:
        /* <DEDUP_REMOVED lines=12> */
.L_x_493:
[----:B------:R-:W-:Y:S05]  /*f9c0*/  BSYNC B1 ;  /* 0x0000000000017941 */ /* 0x000fea0003800000 */
.L_x_492:
        /* <DEDUP_REMOVED lines=12> */
.L_x_495:
[----:B------:R-:W-:Y:S05]  /*fa90*/  BSYNC B1 ;  /* 0x0000000000017941 */ /* 0x000fea0003800000 */
.L_x_494:
        /* <DEDUP_REMOVED lines=9> */
.L_x_497:
[----:B------:R-:W-:Y:S05]  /*fb30*/  BSYNC B1 ;  /* 0x0000000000017941 */ /* 0x000fea0003800000 */
.L_x_496:
        /* <DEDUP_REMOVED lines=9> */
.L_x_499:
[----:B------:R-:W-:Y:S05]  /*fbd0*/  BSYNC B1 ;  /* 0x0000000000017941 */ /* 0x000fea0003800000 */
.L_x_498:
        /* <DEDUP_REMOVED lines=12> */
.L_x_501:
[----:B------:R-:W-:Y:S05]  /*fca0*/  BSYNC B1 ;  /* 0x0000000000017941 */ /* 0x000fea0003800000 */
.L_x_500:
        /* <DEDUP_REMOVED lines=12> */
.L_x_503:
[----:B------:R-:W-:Y:S05]  /*fd70*/  BSYNC B1 ;  /* 0x0000000000017941 */ /* 0x000fea0003800000 */
.L_x_502:
        /* <DEDUP_REMOVED lines=9> */
.L_x_505:
[----:B------:R-:W-:Y:S05]  /*fe10*/  BSYNC B1 ;  /* 0x0000000000017941 */ /* 0x000fea0003800000 */
.L_x_504:
        /* <DEDUP_REMOVED lines=9> */
.L_x_507:
[----:B------:R-:W-:Y:S05]  /*feb0*/  BSYNC B1 ;  /* 0x0000000000017941 */ /* 0x000fea0003800000 */
.L_x_506:
        /* <DEDUP_REMOVED lines=12> */
.L_x_509:
[----:B------:R-:W-:Y:S05]  /*ff80*/  BSYNC B1 ;  /* 0x0000000000017941 */ /* 0x000fea0003800000 */
.L_x_508:
        /* <DEDUP_REMOVED lines=12> */
.L_x_511:
[----:B------:R-:W-:Y:S05]  /*10050*/  BSYNC B1 ;  /* 0x0000000000017941 */ /* 0x000fea0003800000 */
.L_x_510:
        /* <DEDUP_REMOVED lines=9> */
.L_x_513:
[----:B------:R-:W-:Y:S05]  /*100f0*/  BSYNC B1 ;  /* 0x0000000000017941 */ /* 0x000fea0003800000 */
.L_x_512:
        /* <DEDUP_REMOVED lines=9> */
.L_x_515:
[----:B------:R-:W-:Y:S05]  /*10190*/  BSYNC B1 ;  /* 0x0000000000017941 */ /* 0x000fea0003800000 */
.L_x_514:
        /* <DEDUP_REMOVED lines=12> */
.L_x_517:
[----:B------:R-:W-:Y:S05]  /*10260*/  BSYNC B1 ;  /* 0x0000000000017941 */ /* 0x000fea0003800000 */
.L_x_516:
        /* <DEDUP_REMOVED lines=12> */
.L_x_519:
[----:B------:R-:W-:Y:S05]  /*10330*/  BSYNC B1 ;  /* 0x0000000000017941 */ /* 0x000fea0003800000 */
.L_x_518:
        /* <DEDUP_REMOVED lines=9> */
.L_x_521:
[----:B------:R-:W-:Y:S05]  /*103d0*/  BSYNC B1 ;  /* 0x0000000000017941 */ /* 0x000fea0003800000 */
.L_x_520:
        /* <DEDUP_REMOVED lines=9> */
.L_x_523:
[----:B------:R-:W-:Y:S05]  /*10470*/  BSYNC B1 ;  /* 0x0000000000017941 */ /* 0x000fea0003800000 */
.L_x_522:
        /* <DEDUP_REMOVED lines=12> */
.L_x_525:
[----:B------:R-:W-:Y:S05]  /*10540*/  BSYNC B1 ;  /* 0x0000000000017941 */ /* 0x000fea0003800000 */
.L_x_524:
        /* <DEDUP_REMOVED lines=12> */
.L_x_527:
[----:B------:R-:W-:Y:S05]  /*10610*/  BSYNC B1 ;  /* 0x0000000000017941 */ /* 0x000fea0003800000 */
.L_x_526:
        /* <DEDUP_REMOVED lines=9> */
.L_x_529:
[----:B------:R-:W-:Y:S05]  /*106b0*/  BSYNC B1 ;  /* 0x0000000000017941 */ /* 0x000fea0003800000 */
.L_x_528:
        /* <DEDUP_REMOVED lines=9> */
.L_x_531:
[----:B------:R-:W-:Y:S05]  /*10750*/  BSYNC B1 ;  /* 0x0000000000017941 */ /* 0x000fea0003800000 */
.L_x_530:
        /* <DEDUP_REMOVED lines=12> */
.L_x_533:
[----:B------:R-:W-:Y:S05]  /*10820*/  BSYNC B1 ;  /* 0x0000000000017941 */ /* 0x000fea0003800000 */
.L_x_532:
        /* <DEDUP_REMOVED lines=12> */
.L_x_535:
[----:B------:R-:W-:Y:S05]  /*108f0*/  BSYNC B1 ;  /* 0x0000000000017941 */ /* 0x000fea0003800000 */
.L_x_534:
        /* <DEDUP_REMOVED lines=9> */
.L_x_537:
[----:B------:R-:W-:Y:S05]  /*10990*/  BSYNC B1 ;  /* 0x0000000000017941 */ /* 0x000fea0003800000 */
.L_x_536:
        /* <DEDUP_REMOVED lines=9> */
.L_x_539:
[----:B------:R-:W-:Y:S05]  /*10a30*/  BSYNC B1 ;  /* 0x0000000000017941 */ /* 0x000fea0003800000 */
.L_x_538:
[----:B-----5:R-:W-:Y:S01]  /*10a40*/  IMAD.U32 R5, R3, 0x10000, RZ ;  /* 0x0001000003057824 */ /* 0x020fe200078e00ff */
[----:B0-----:R-:W-:Y:S01]  /*10a50*/  @P2 MOV R4, R160 ;  /* 0x000000a000042202 */ /* 0x001fe20000000f00 */
[----:B------:R-:W-:Y:S01]  /*10a60*/  BSSY B1, `(.L_x_540) ;  /* 0x000000a000017945 */ /* 0x000fe20003800000 */
[----:B------:R-:W-:Y:S01]  /*10a70*/  ISETP.GT.AND P1, PT, R0, 0xf9, P1 ;  /* 0x000000f90000780c */ /* 0x000fe20000f24270 */
[----:B------:R-:W-:-:S04]  /*10a80*/  FMUL R5, R5, R16 ;  /* 0x0000001005057220 */ /* 0x000fc80000400000 */
[----:B------:R-:W-:-:S05]  /*10a90*/  FFMA R5, R150, R2, R5 ;  /* 0x0000000296057223 */ /* 0x000fca0000000005 */
[----:B------:R-:W-:-:S04]  /*10aa0*/  F2FP.BF16.F32.PACK_AB R5, RZ, R5 ;  /* 0x00000005ff05723e */ /* 0x000fc800000010ff */
[----:B-1--4-:R-:W-:Y:S01]  /*10ab0*/  PRMT R6, R5, 0x7610, R6 ;  /* 0x0000761005067816 */ /* 0x012fe20000000006 */
[----:B------:R-:W-:-:S05]  /*10ac0*/  @P2 IMAD.MOV.U32 R5, RZ, RZ, R161 ;  /* 0x000000ffff052224 */ /* 0x000fca00078e00a1 */
[----:B------:R0:W-:Y:S01]  /*10ad0*/  @P2 STG.E.U16 desc[UR36][R4.64+0x1f0], R6 ;  /* 0x0001f00604002986 */ /* 0x0001e2000c101524 */
[----:B------:R-:W-:Y:S05]  /*10ae0*/  @!P1 BRA `(.L_x_541) ;  /* 0x0000000000049947 */ /* 0x000fea0003800000 */
[----:B------:R1:W5:Y:S02]  /*10af0*/  LDG.E.LTC128B.U16 R3, desc[UR36][R12.64+0x1f2] ;  /* 0x0001f2240c037981 */ /* 0x000364000c1e1520 */
.L_x_541:
[----:B------:R-:W-:Y:S05]  /*10b00*/  BSYNC B1 ;  /* 0x0000000000017941 */ /* 0x000fea0003800000 */
.L_x_540:
[----:B------:R-:W-:Y:S05]  /*10b10*/  @!P1 BRA `(.L_x_542) ;  /* 0x0000005400c09947 */ /* 0x000fea0003800000 */
[----:B-----5:R-:W-:-:S04]  /*10b20*/  IMAD.U32 R3, R3, 0x10000, RZ ;  /* 0x0001000003037824 */ /* 0x020fc800078e00ff */
[----:B------:R-:W-:-:S04]  /*10b30*/  FMUL R0, R3, R16 ;  /* 0x0000001003007220 */ /* 0x000fc80000400000 */
[----:B------:R-:W-:-:S05]  /*10b40*/  FFMA R0, R151, R2, R0 ;  /* 0x0000000297007223 */ /* 0x000fca0000000000 */
[----:B------:R-:W-:-:S05]  /*10b50*/  F2FP.BF16.F32.PACK_AB R0, RZ, R0 ;  /* 0x00000000ff00723e */ /* 0x000fca00000010ff */
[----:B------:R4:W-:Y:S01]  /*10b60*/  STG.E.U16 desc[UR36][R160.64+0x1f2], R0 ;  /* 0x0001f200a0007986 */ /* 0x0009e2000c101524 */
[----:B------:R-:W-:Y:S05]  /*10b70*/  BRA `(.L_x_542) ;  /* 0x0000005400a87947 */ /* 0x000fea0003800000 */
.L_x_35:
[----:B------:R-:W2:Y:S01]  /*10b80*/  LDL.LU R3, [R1] ;  /* 0x0000000001037983 */ /* 0x000ea20000300800 */
[----:B------:R-:W-:-:S03]  /*10b90*/  ULDC.64 UR4, c[0x0][0x5c0] ;  /* 0x0001700000047ab9 */ /* 0x000fc60000000a00 */
[----:B------:R-:W3:Y:S04]  /*10ba0*/  LDL.LU R9, [R1+0x5c] ;  /* 0x00005c0001097983 */ /* 0x000ee80000300800 */
[----:B------:R-:W4:Y:S04]  /*10bb0*/  LDL.LU R12, [R1+0x98] ;  /* 0x00009800010c7983 */ /* 0x000f280000300800 */
[----:B------:R-:W5:Y:S04]  /*10bc0*/  LDL.LU R235, [R1+0x9c] ;  /* 0x00009c0001eb7983 */ /* 0x000f680000300800 */
        /* <DEDUP_REMOVED lines=75> */
[----:B------:R-:W5:Y:S01]  /*11080*/  LDL.LU R159, [R1+0x1cc] ;  /* 0x0001cc00019f7983 */ /* 0x000f620000300800 */
[----:B--2---:R-:W-:-:S03]  /*11090*/  FMUL R3, R3, R2 ;  /* 0x0000000203037220 */ /* 0x004fc60000400000 */
[----:B------:R-:W2:Y:S01]  /*110a0*/  LDL.LU R158, [R1+0x1d0] ;  /* 0x0001d000019e7983 */ /* 0x000ea20000300800 */
[----:B------:R-:W-:-:S03]  /*110b0*/  LEA R4, P0, R6, UR4, 0x1 ;  /* 0x0000000406047c11 */ /* 0x000fc6000f8008ff */
[----:B------:R-:W2:Y:S04]  /*110c0*/  LDL.LU R157, [R1+0x1d4] ;  /* 0x0001d400019d7983 */ /* 0x000ea80000300800 */
[----:B------:R-:W2:Y:S04]  /*110d0*/  LDL.LU R156, [R1+0x1d8] ;  /* 0x0001d800019c7983 */ /* 0x000ea80000300800 */
[----:B------:R-:W2:Y:S04]  /*110e0*/  LDL.LU R155, [R1+0x1dc] ;  /* 0x0001dc00019b7983 */ /* 0x000ea80000300800 */
[----:B------:R-:W2:Y:S01]  /*110f0*/  LDL.LU R154, [R1+0x1e0] ;  /* 0x0001e000019a7983 */ /* 0x000ea20000300800 */
[----:B------:R-:W-:-:S03]  /*11100*/  LEA.HI.X R5, R6, UR5, R10, 0x1, P0 ;  /* 0x0000000506057c11 */ /* 0x000fc600080f0c0a */
[----:B------:R-:W2:Y:S01]  /*11110*/  LDL.LU R23, [R1+0x1e4] ;  /* 0x0001e40001177983 */ /* 0x000ea20000300800 */
[----:B------:R-:W-:-:S03]  /*11120*/  F2FP.BF16.F32.PACK_AB R3, RZ, R3 ;  /* 0x00000003ff03723e */ /* 0x000fc600000010ff */
[----:B------:R-:W2:Y:S04]  /*11130*/  LDL.LU R22, [R1+0x1e8] ;  /* 0x0001e80001167983 */ /* 0x000ea80000300800 */
[----:B------:R-:W2:Y:S04]  /*11140*/  LDL.LU R21, [R1+0x1ec] ;  /* 0x0001ec0001157983 */ /* 0x000ea80000300800 */
[----:B------:R-:W2:Y:S04]  /*11150*/  LDL.LU R20, [R1+0x1f0] ;  /* 0x0001f00001147983 */ /* 0x000ea80000300800 */
[----:B------:R-:W2:Y:S04]  /*11160*/  LDL.LU R19, [R1+0x1f4] ;  /* 0x0001f40001137983 */ /* 0x000ea80000300800 */
[----:B------:R-:W2:Y:S04]  /*11170*/  LDL.LU R18, [R1+0x1f8] ;  /* 0x0001f80001127983 */ /* 0x000ea80000300800 */
[----:B------:R-:W2:Y:S04]  /*11180*/  LDL.LU R15, [R1+0x1fc] ;  /* 0x0001fc00010f7983 */ /* 0x000ea80000300800 */
[----:B------:R-:W3:Y:S04]  /*11190*/  LDL.LU R7, [R1+0x8] ;  /* 0x0000080001077983 */ /* 0x000ee80000300800 */
[----:B------:R-:W4:Y:S04]  /*111a0*/  LDL.LU R6, [R1+0xc] ;  /* 0x00000c0001067983 */ /* 0x000f280000300800 */
[----:B------:R0:W-:Y:S04]  /*111b0*/  @P1 STG.E.U16 desc[UR36][R4.64], R3 ;  /* 0x0000000304001986 */ /* 0x0001e8000c101524 */
[----:B0-----:R-:W5:Y:S01]  /*111c0*/  LDL.LU R3, [R1+0x4] ;  /* 0x0000040001037983 */ /* 0x001f620000300800 */
[----:B------:R-:W-:Y:S01]  /*111d0*/  ISETP.GT.AND P0, PT, R0, 0x1, P3 ;  /* 0x000000010000780c */ /* 0x000fe20001f04270 */
[----:B------:R-:W-:Y:S01]  /*111e0*/  USHF.L.U32 UR5, UR8, 0x4, URZ ;  /* 0x0000000408057899 */ /* 0x000fe2000800063f */
[----:B------:R-:W-:Y:S01]  /*111f0*/  ISETP.GT.AND P2, PT, R153, 0x8, PT ;  /* 0x000000089900780c */ /* 0x000fe20003f44270 */
[----:B------:R-:W-:Y:S01]  /*11200*/  USHF.L.U64.HI UR4, UR8, 0x4, UR9 ;  /* 0x0000000408047899 */ /* 0x000fe20008010209 */
[----:B---3--:R-:W-:-:S05]  /*11210*/  FMUL R7, R7, R2 ;  /* 0x0000000207077220 */ /* 0x008fca0000400000 */
[----:B------:R-:W-:-:S04]  /*11220*/  F2FP.BF16.F32.PACK_AB R7, RZ, R7 ;  /* 0x00000007ff07723e */ /* 0x000fc800000010ff */
[----:B------:R-:W-:Y:S01]  /*11230*/  PRMT R8, R7, 0x7610, R8 ;  /* 0x0000761007087816 */ /* 0x000fe20000000008 */
[----:B-----5:R-:W-:-:S05]  /*11240*/  FMUL R3, R3, R2 ;  /* 0x0000000203037220 */ /* 0x020fca0000400000 */
[----:B------:R-:W-:-:S05]  /*11250*/  F2FP.BF16.F32.PACK_AB R3, RZ, R3 ;  /* 0x00000003ff03723e */ /* 0x000fca00000010ff */
[----:B------:R4:W-:Y:S01]  /*11260*/  @P0 STG.E.U16 desc[UR36][R4.64+0x2], R3 ;  /* 0x0000020304000986 */ /* 0x0009e2000c101524 */
[----:B------:R-:W-:Y:S01]  /*11270*/  ISETP.GT.AND P0, PT, R0, RZ, P2 ;  /* 0x000000ff0000720c */ /* 0x000fe20001704270 */
[----:B----4-:R-:W-:Y:S01]  /*11280*/  FMUL R3, R6, R2 ;  /* 0x0000000206037220 */ /* 0x010fe20000400000 */
[----:B------:R-:W-:-:S04]  /*11290*/  IADD3 R6, P1, R4, UR5, RZ ;  /* 0x0000000504067c10 */ /* 0x000fc8000ff3e0ff */
[----:B------:R-:W-:Y:S02]  /*112a0*/  IADD3.X R7, R5, UR4, RZ, P1, !PT ;  /* 0x0000000405077c10 */ /* 0x000fe40008ffe4ff */
[----:B------:R-:W-:-:S05]  /*112b0*/  F2FP.BF16.F32.PACK_AB R3, RZ, R3 ;  /* 0x00000003ff03723e */ /* 0x000fca00000010ff */
[----:B------:R0:W-:Y:S01]  /*112c0*/  @P0 STG.E.U16 desc[UR36][R6.64], R8 ;  /* 0x0000000806000986 */ /* 0x0001e2000c101524 */
[----:B------:R-:W-:-:S03]  /*112d0*/  ISETP.GT.AND P0, PT, R0, 0x1, P2 ;  /* 0x000000010000780c */ /* 0x000fc60001704270 */
[----:B0-----:R-:W3:Y:S10]  /*112e0*/  LDL.LU R8, [R1+0x54] ;  /* 0x0000540001087983 */ /* 0x001ef40000300800 */
[----:B------:R0:W-:Y:S04]  /*112f0*/  @P0 STG.E.U16 desc[UR36][R6.64+0x2], R3 ;  /* 0x0000020306000986 */ /* 0x0001e8000c101524 */
[----:B0-----:R-:W4:Y:S01]  /*11300*/  LDL.LU R3, [R1+0x10] ;  /* 0x0000100001037983 */ /* 0x001f220000300800 */
[----:B------:R-:W-:Y:S01]  /*11310*/  ISETP.GT.AND P0, PT, R0, 0x8, P3 ;  /* 0x000000080000780c */ /* 0x000fe20001f04270 */
[----:B----4-:R-:W-:-:S05]  /*11320*/  FMUL R3, R3, R2 ;  /* 0x0000000203037220 */ /* 0x010fca0000400000 */
[----:B------:R-:W-:-:S07]  /*11330*/  F2FP.BF16.F32.PACK_AB R3, RZ, R3 ;  /* 0x00000003ff03723e */ /* 0x000fce00000010ff */
        /* <DEDUP_REMOVED lines=78> */
[----:B---3--:R-:W-:-:S05]  /*11820*/  FMUL R8, R8, R2 ;  /* 0x0000000208087220 */ /* 0x008fca0000400000 */
[----:B------:R-:W-:-:S04]  /*11830*/  F2FP.BF16.F32.PACK_AB R8, RZ, R8 ;  /* 0x00000008ff08723e */ /* 0x000fc800000010ff */
[----:B------:R-:W-:Y:S01]  /*11840*/  PRMT R10, R8, 0x7610, R10 ;  /* 0x00007610080a7816 */ /* 0x000fe2000000000a */
[----:B----4-:R-:W-:-:S05]  /*11850*/  FMUL R3, R3, R2 ;  /* 0x0000000203037220 */ /* 0x010fca0000400000 */
[----:B------:R-:W-:-:S05]  /*11860*/  F2FP.BF16.F32.PACK_AB R3, RZ, R3 ;  /* 0x00000003ff03723e */ /* 0x000fca00000010ff */
[----:B------:R0:W-:Y:S04]  /*11870*/  @P0 STG.E.U16 desc[UR36][R4.64+0x50], R3 ;  /* 0x0000500304000986 */ /* 0x0001e8000c101524 */
[----:B0-----:R-:W3:Y:S01]  /*11880*/  LDL.LU R3, [R1+0x58] ;  /* 0x0000580001037983 */ /* 0x001ee20000300800 */
[C---:B------:R-:W-:Y:S01]  /*11890*/  ISETP.GT.AND P5, PT, R0.reuse, 0x29, P3 ;  /* 0x000000290000780c */ /* 0x040fe20001fa4270 */
[----:B------:R-:W-:Y:S01]  /*118a0*/  FMUL R9, R9, R2 ;  /* 0x0000000209097220 */ /* 0x000fe20000400000 */
[C---:B------:R-:W-:Y:S01]  /*118b0*/  ISETP.GT.AND P0, PT, R0.reuse, 0x28, P2 ;  /* 0x000000280000780c */ /* 0x040fe20001704270 */
[----:B------:R-:W4:Y:S01]  /*118c0*/  LDL.LU R8, [R1+0x60] ;  /* 0x0000600001087983 */ /* 0x000f220000300800 */
[C---:B------:R-:W-:Y:S02]  /*118d0*/  ISETP.GT.AND P4, PT, R0.reuse, 0x29, P2 ;  /* 0x000000290000780c */ /* 0x040fe40001784270 */
[----:B------:R-:W-:-:S02]  /*118e0*/  ISETP.GT.AND P1, PT, R0, 0x30, P3 ;  /* 0x000000300000780c */ /* 0x000fc40001f24270 */
[----:B------:R-:W-:Y:S01]  /*118f0*/  F2FP.BF16.F32.PACK_AB R9, RZ, R9 ;  /* 0x00000009ff09723e */ /* 0x000fe200000010ff */
[-C--:B---3--:R-:W-:Y:S01]  /*11900*/  FMUL R3, R3, R2.reuse ;  /* 0x0000000203037220 */ /* 0x088fe20000400000 */
[----:B----4-:R-:W-:-:S04]  /*11910*/  FMUL R8, R8, R2 ;  /* 0x0000000208087220 */ /* 0x010fc80000400000 */
[----:B------:R-:W-:-:S04]  /*11920*/  F2FP.BF16.F32.PACK_AB R3, RZ, R3 ;  /* 0x00000003ff03723e */ /* 0x000fc800000010ff */
[----:B------:R-:W-:Y:S02]  /*11930*/  PRMT R11, R3, 0x7610, R11 ;  /* 0x00007610030b7816 */ /* 0x000fe4000000000b */
[----:B------:R-:W-:Y:S02]  /*11940*/  F2FP.BF16.F32.PACK_AB R3, RZ, R8 ;  /* 0x00000008ff03723e */ /* 0x000fe400000010ff */
[----:B------:R-:W3:Y:S04]  /*11950*/  LDL.LU R8, [R1+0x64] ;  /* 0x0000640001087983 */ /* 0x000ee80000300800 */
[----:B------:R0:W-:Y:S04]  /*11960*/  @P5 STG.E.U16 desc[UR36][R4.64+0x52], R10 ;  /* 0x0000520a04005986 */ /* 0x0001e8000c101524 */
[----:B------:R-:W-:Y:S04]  /*11970*/  @P0 STG.E.U16 desc[UR36][R6.64+0x50], R11 ;  /* 0x0000500b06000986 */ /* 0x000fe8000c101524 */
[----:B------:R1:W-:Y:S01]  /*11980*/  @P4 STG.E.U16 desc[UR36][R6.64+0x52], R9 ;  /* 0x0000520906004986 */ /* 0x0003e2000c101524 */
[----:B0-----:R-:W-:-:S03]  /*11990*/  PRMT R10, R3, 0x7610, R10 ;  /* 0x00007610030a7816 */ /* 0x001fc6000000000a */
[----:B------:R-:W4:Y:S04]  /*119a0*/  LDL.LU R3, [R1+0x68] ;  /* 0x0000680001037983 */ /* 0x000f280000300800 */
[----:B------:R0:W-:Y:S04]  /*119b0*/  @P1 STG.E.U16 desc[UR36][R4.64+0x60], R10 ;  /* 0x0000600a04001986 */ /* 0x0001e8000c101524 */
[----:B-1----:R-:W5:Y:S01]  /*119c0*/  LDL.LU R9, [R1+0x6c] ;  /* 0x00006c0001097983 */ /* 0x002f620000300800 */
[----:B---3--:R-:W-:-:S05]  /*119d0*/  FMUL R8, R8, R2 ;  /* 0x0000000208087220 */ /* 0x008fca0000400000 */
[----:B------:R-:W-:-:S04]  /*119e0*/  F2FP.BF16.F32.PACK_AB R8, RZ, R8 ;  /* 0x00000008ff08723e */ /* 0x000fc800000010ff */
[----:B0-----:R-:W-:Y:S02]  /*119f0*/  PRMT R10, R8, 0x7610, R10 ;  /* 0x00007610080a7816 */ /* 0x001fe4000000000a */
[----:B------:R-:W3:Y:S01]  /*11a00*/  LDL.LU R8, [R1+0x70] ;  /* 0x0000700001087983 */ /* 0x000ee20000300800 */
[----:B----4-:R-:W-:-:S05]  /*11a10*/  FMUL R3, R3, R2 ;  /* 0x0000000203037220 */ /* 0x010fca0000400000 */
[----:B------:R-:W-:-:S04]  /*11a20*/  F2FP.BF16.F32.PACK_AB R3, RZ, R3 ;  /* 0x00000003ff03723e */ /* 0x000fc800000010ff */
[----:B------:R-:W-:Y:S01]  /*11a30*/  PRMT R11, R3, 0x7610, R11 ;  /* 0x00007610030b7816 */ /* 0x000fe2000000000b */
[----:B---3--:R-:W-:-:S05]  /*11a40*/  FMUL R8, R8, R2 ;  /* 0x0000000208087220 */ /* 0x008fca0000400000 */
[----:B------:R-:W-:Y:S02]  /*11a50*/  F2FP.BF16.F32.PACK_AB R3, RZ, R8 ;  /* 0x00000008ff03723e */ /* 0x000fe400000010ff */
[----:B------:R-:W3:Y:S01]  /*11a60*/  LDL.LU R8, [R1+0x74] ;  /* 0x0000740001087983 */ /* 0x000ee20000300800 */
[C---:B------:R-:W-:Y:S02]  /*11a70*/  ISETP.GT.AND P0, PT, R0.reuse, 0x31, P3 ;  /* 0x000000310000780c */ /* 0x040fe40001f04270 */
[C---:B------:R-:W-:Y:S02]  /*11a80*/  ISETP.GT.AND P4, PT, R0.reuse, 0x30, P2 ;  /* 0x000000300000780c */ /* 0x040fe40001784270 */
[C---:B------:R-:W-:Y:S02]  /*11a90*/  ISETP.GT.AND P5, PT, R0.reuse, 0x31, P2 ;  /* 0x000000310000780c */ /* 0x040fe400017a4270 */
[----:B------:R-:W-:Y:S01]  /*11aa0*/  ISETP.GT.AND P1, PT, R0, 0x38, P3 ;  /* 0x000000380000780c */ /* 0x000fe20001f24270 */
[----:B-----5:R-:W-:-:S05]  /*11ab0*/  FMUL R9, R9, R2 ;  /* 0x0000000209097220 */ /* 0x020fca0000400000 */
[----:B------:R-:W-:Y:S01]  /*11ac0*/  F2FP.BF16.F32.PACK_AB R9, RZ, R9 ;  /* 0x00000009ff09723e */ /* 0x000fe200000010ff */
        /* <DEDUP_REMOVED lines=11> */
[C---:B------:R-:W-:Y:S02]  /*11b80*/  ISETP.GT.AND P0, PT, R0.reuse, 0x39, P3 ;  /* 0x000000390000780c */ /* 0x040fe40001f04270 */
[----:B------:R-:W-:Y:S01]  /*11b90*/  ISETP.GT.AND P4, PT, R0, 0x38, P2 ;  /* 0x000000380000780c */ /* 0x000fe20001784270 */
[----:B----4-:R-:W-:-:S05]  /*11ba0*/  FMUL R3, R3, R2 ;  /* 0x0000000203037220 */ /* 0x010fca0000400000 */
[----:B------:R-:W-:-:S04]  /*11bb0*/  F2FP.BF16.F32.PACK_AB R3, RZ, R3 ;  /* 0x00000003ff03723e */ /* 0x000fc800000010ff */
[----:B------:R-:W-:Y:S01]  /*11bc0*/  PRMT R11, R3, 0x7610, R11 ;  /* 0x00007610030b7816 */ /* 0x000fe2000000000b */
[----:B------:R0:W-:Y:S04]  /*11bd0*/  @P0 STG.E.U16 desc[UR36][R4.64+0x72], R10 ;  /* 0x0000720a04000986 */ /* 0x0001e8000c101524 */
[----:B------:R1:W-:Y:S01]  /*11be0*/  @P4 STG.E.U16 desc[UR36][R6.64+0x70], R11 ;  /* 0x0000700b06004986 */ /* 0x0003e2000c101524 */
[----:B---3--:R-:W-:-:S05]  /*11bf0*/  FMUL R8, R8, R2 ;  /* 0x0000000208087220 */ /* 0x008fca0000400000 */
[----:B------:R-:W-:Y:S02]  /*11c00*/  F2FP.BF16.F32.PACK_AB R3, RZ, R8 ;  /* 0x00000008ff03723e */ /* 0x000fe400000010ff */
[----:B------:R-:W3:Y:S02]  /*11c10*/  LDL.LU R8, [R1+0x88] ;  /* 0x0000880001087983 */ /* 0x000ee40000300800 */
[----:B0-----:R-:W-:Y:S02]  /*11c20*/  PRMT R10, R3, 0x7610, R10 ;  /* 0x00007610030a7816 */ /* 0x001fe4000000000a */
[----:B-1----:R-:W4:Y:S04]  /*11c30*/  LDL.LU R11, [R1+0x94] ;  /* 0x00009400010b7983 */ /* 0x002f280000300800 */
[----:B------:R-:W2:Y:S01]  /*11c40*/  LDL.LU R3, [R1+0x84] ;  /* 0x0000840001037983 */ /* 0x000ea20000300800 */
[----:B------:R-:W-:-:S02]  /*11c50*/  ISETP.GT.AND P5, PT, R0, 0x39, P2 ;  /* 0x000000390000780c */ /* 0x000fc400017a4270 */
[----:B------:R-:W-:Y:S01]  /*11c60*/  ISETP.GT.AND P1, PT, R0, 0x40, P3 ;  /* 0x000000400000780c */ /* 0x000fe20001f24270 */
[----:B-----5:R-:W-:-:S05]  /*11c70*/  FMUL R9, R9, R2 ;  /* 0x0000000209097220 */ /* 0x020fca0000400000 */
[----:B------:R-:W-:-:S05]  /*11c80*/  F2FP.BF16.F32.PACK_AB R9, RZ, R9 ;  /* 0x00000009ff09723e */ /* 0x000fca00000010ff */
[----:B------:R0:W-:Y:S04]  /*11c90*/  @P5 STG.E.U16 desc[UR36][R6.64+0x72], R9 ;  /* 0x0000720906005986 */ /* 0x0001e8000c101524 */
[----:B------:R1:W-:Y:S04]  /*11ca0*/  @P1 STG.E.U16 desc[UR36][R4.64+0x80], R10 ;  /* 0x0000800a04001986 */ /* 0x0003e8000c101524 */
[----:B0-----:R-:W5:Y:S01]  /*11cb0*/  LDL.LU R9, [R1+0x8c] ;  /* 0x00008c0001097983 */ /* 0x001f620000300800 */
[-C--:B---3--:R-:W-:Y:S01]  /*11cc0*/  FMUL R8, R8, R2.reuse ;  /* 0x0000000208087220 */ /* 0x088fe20000400000 */
[----:B--2---:R-:W-:-:S05]  /*11cd0*/  FMUL R3, R3, R2 ;  /* 0x0000000203037220 */ /* 0x004fca0000400000 */
[----:B-1----:R-:W-:Y:S02]  /*11ce0*/  F2FP.BF16.F32.PACK_AB R10, RZ, R3 ;  /* 0x00000003ff0a723e */ /* 0x002fe400000010ff */
[----:B------:R-:W-:Y:S02]  /*11cf0*/  F2FP.BF16.F32.PACK_AB R3, RZ, R8 ;  /* 0x00000008ff03723e */ /* 0x000fe400000010ff */
[----:B------:R-:W-:Y:S02]  /*11d00*/  PRMT R8, R10, 0x7610, R8 ;  /* 0x000076100a087816 */ /* 0x000fe40000000008 */
[----:B------:R-:W2:Y:S01]  /*11d10*/  LDL.LU R10, [R1+0x90] ;  /* 0x00009000010a7983 */ /* 0x000ea20000300800 */
[C---:B------:R-:W-:Y:S02]  /*11d20*/  ISETP.GT.AND P0, PT, R0.reuse, 0x41, P3 ;  /* 0x000000410000780c */ /* 0x040fe40001f04270 */
[C---:B------:R-:W-:Y:S02]  /*11d30*/  ISETP.GT.AND P4, PT, R0.reuse, 0x40, P2 ;  /* 0x000000400000780c */ /* 0x040fe40001784270 */
[----:B------:R-:W-:Y:S01]  /*11d40*/  ISETP.GT.AND P5, PT, R0, 0x41, P2 ;  /* 0x000000410000780c */ /* 0x000fe200017a4270 */
[----:B------:R-:W-:Y:S01]  /*11d50*/  FMUL R12, R12, R2 ;  /* 0x000000020c0c7220 */ /* 0x000fe20000400000 */
[----:B------:R-:W-:-:S07]  /*11d60*/  ISETP.GT.AND P1, PT, R0, 0x48, P3 ;  /* 0x000000480000780c */ /* 0x000fce0001f24270 */
[----:B------:R0:W-:Y:S01]  /*11d70*/  @P0 STG.E.U16 desc[UR36][R4.64+0x82], R8 ;  /* 0x0000820804000986 */ /* 0x0001e2000c101524 */
[----:B-----5:R-:W-:Y:S01]  /*11d80*/  FMUL R9, R9, R2 ;  /* 0x0000000209097220 */ /* 0x020fe20000400000 */
[----:B------:R-:W-:Y:S02]  /*11d90*/  F2FP.BF16.F32.PACK_AB R12, RZ, R12 ;  /* 0x0000000cff0c723e */ /* 0x000fe400000010ff */
[----:B------:R1:W-:Y:S01]  /*11da0*/  @P4 STG.E.U16 desc[UR36][R6.64+0x80], R3 ;  /* 0x0000800306004986 */ /* 0x0003e2000c101524 */
[----:B------:R-:W-:Y:S02]  /*11db0*/  ISETP.GT.AND P0, PT, R0, 0x49, P3 ;  /* 0x000000490000780c */ /* 0x000fe40001f04270 */
[----:B------:R-:W-:Y:S01]  /*11dc0*/  F2FP.BF16.F32.PACK_AB R9, RZ, R9 ;  /* 0x00000009ff09723e */ /* 0x000fe200000010ff */
[-C--:B0-----:R-:W-:Y:S01]  /*11dd0*/  FMUL R8, R235, R2.reuse ;  /* 0x00000002eb087220 */ /* 0x081fe20000400000 */
[----:B----4-:R-:W-:-:S04]  /*11de0*/  FMUL R11, R11, R2 ;  /* 0x000000020b0b7220 */ /* 0x010fc80000400000 */
[----:B-1----:R-:W-:Y:S02]  /*11df0*/  F2FP.BF16.F32.PACK_AB R3, RZ, R8 ;  /* 0x00000008ff03723e */ /* 0x002fe400000010ff */
[----:B------:R-:W-:Y:S01]  /*11e00*/  PRMT R8, R12, 0x7610, R8 ;  /* 0x000076100c087816 */ /* 0x000fe20000000008 */
[----:B------:R0:W-:Y:S01]  /*11e10*/  @P5 STG.E.U16 desc[UR36][R6.64+0x82], R9 ;  /* 0x0000820906005986 */ /* 0x0001e2000c101524 */
[----:B------:R-:W-:Y:S01]  /*11e20*/  PRMT R12, R3, 0x7610, R12 ;  /* 0x00007610030c7816 */ /* 0x000fe2000000000c */
[----:B------:R-:W-:Y:S01]  /*11e30*/  FMUL R3, R233, R2 ;  /* 0x00000002e9037220 */ /* 0x000fe20000400000 */
[C---:B------:R-:W-:Y:S02]  /*11e40*/  ISETP.GT.AND P4, PT, R0.reuse, 0x48, P2 ;  /* 0x000000480000780c */ /* 0x040fe40001784270 */
[----:B------:R-:W-:Y:S02]  /*11e50*/  ISETP.GT.AND P5, PT, R0, 0x49, P2 ;  /* 0x000000490000780c */ /* 0x000fe400017a4270 */
[----:B------:R-:W-:-:S02]  /*11e60*/  F2FP.BF16.F32.PACK_AB R11, RZ, R11 ;  /* 0x0000000bff0b723e */ /* 0x000fc400000010ff */
[----:B------:R-:W-:Y:S01]  /*11e70*/  F2FP.BF16.F32.PACK_AB R3, RZ, R3 ;  /* 0x00000003ff03723e */ /* 0x000fe200000010ff */
[----:B0-----:R-:W-:-:S05]  /*11e80*/  FMUL R9, R234, R2 ;  /* 0x00000002ea097220 */ /* 0x001fca0000400000 */
[----:B------:R-:W-:-:S04]  /*11e90*/  F2FP.BF16.F32.PACK_AB R9, RZ, R9 ;  /* 0x00000009ff09723e */ /* 0x000fc800000010ff */
[----:B------:R-:W-:Y:S01]  /*11ea0*/  PRMT R13, R9, 0x7610, R13 ;  /* 0x00007610090d7816 */ /* 0x000fe2000000000d */
[----:B------:R-:W-:-:S05]  /*11eb0*/  FMUL R9, R232, R2 ;  /* 0x00000002e8097220 */ /* 0x000fca0000400000 */
[----:B------:R-:W-:Y:S01]  /*11ec0*/  F2FP.BF16.F32.PACK_AB R9, RZ, R9 ;  /* 0x00000009ff09723e */ /* 0x000fe200000010ff */
[----:B--2---:R-:W-:-:S05]  /*11ed0*/  FMUL R10, R10, R2 ;  /* 0x000000020a0a7220 */ /* 0x004fca0000400000 */
[----:B------:R-:W-:-:S05]  /*11ee0*/  F2FP.BF16.F32.PACK_AB R10, RZ, R10 ;  /* 0x0000000aff0a723e */ /* 0x000fca00000010ff */
[----:B------:R-:W-:Y:S01]  /*11ef0*/  @P1 STG.E.U16 desc[UR36][R4.64+0x90], R10 ;  /* 0x0000900a04001986 */ /* 0x000fe2000c101524 */
[----:B------:R-:W-:-:S03]  /*11f00*/  ISETP.GT.AND P1, PT, R0, 0x50, P3 ;  /* 0x000000500000780c */ /* 0x000fc60001f24270 */
[----:B------:R0:W-:Y:S01]  /*11f10*/  @P0 STG.E.U16 desc[UR36][R4.64+0x92], R11 ;  /* 0x0000920b04000986 */ /* 0x0001e2000c101524 */
[----:B------:R-:W-:-:S03]  /*11f20*/  ISETP.GT.AND P0, PT, R0, 0x51, P3 ;  /* 0x000000510000780c */ /* 0x000fc60001f04270 */
[----:B------:R-:W-:Y:S01]  /*11f30*/  @P4 STG.E.U16 desc[UR36][R6.64+0x90], R8 ;  /* 0x0000900806004986 */ /* 0x000fe2000c101524 */
[----:B------:R-:W-:Y:S02]  /*11f40*/  ISETP.GT.AND P4, PT, R0, 0x50, P2 ;  /* 0x000000500000780c */ /* 0x000fe40001784270 */
[----:B0-----:R-:W-:Y:S01]  /*11f50*/  PRMT R11, R3, 0x7610, R11 ;  /* 0x00007610030b7816 */ /* 0x001fe2000000000b */
[----:B------:R-:W-:Y:S01]  /*11f60*/  FMUL R3, R230, R2 ;  /* 0x00000002e6037220 */ /* 0x000fe20000400000 */
[----:B------:R0:W-:Y:S01]  /*11f70*/  @P5 STG.E.U16 desc[UR36][R6.64+0x92], R12 ;  /* 0x0000920c06005986 */ /* 0x0001e2000c101524 */
[----:B------:R-:W-:-:S03]  /*11f80*/  ISETP.GT.AND P5, PT, R0, 0x51, P2 ;  /* 0x000000510000780c */ /* 0x000fc600017a4270 */
[----:B------:R-:W-:Y:S01]  /*11f90*/  F2FP.BF16.F32.PACK_AB R3, RZ, R3 ;  /* 0x00000003ff03723e */ /* 0x000fe200000010ff */
[----:B------:R1:W-:Y:S01]  /*11fa0*/  @P1 STG.E.U16 desc[UR36][R4.64+0xa0], R13 ;  /* 0x0000a00d04001986 */ /* 0x0003e2000c101524 */
[----:B------:R-:W-:Y:S01]  /*11fb0*/  FMUL R10, R231, R2 ;  /* 0x00000002e70a7220 */ /* 0x000fe20000400000 */
[----:B------:R-:W-:-:S04]  /*11fc0*/  ISETP.GT.AND P1, PT, R0, 0x58, P3 ;  /* 0x000000580000780c */ /* 0x000fc80001f24270 */
[----:B------:R-:W-:Y:S02]  /*11fd0*/  F2FP.BF16.F32.PACK_AB R10, RZ, R10 ;  /* 0x0000000aff0a723e */ /* 0x000fe400000010ff */
[----:B0-----:R-:W-:Y:S02]  /*11fe0*/  PRMT R12, R9, 0x7610, R12 ;  /* 0x00007610090c7816 */ /* 0x001fe4000000000c */
[----:B-1----:R-:W-:Y:S01]  /*11ff0*/  PRMT R13, R3, 0x7610, R13 ;  /* 0x00007610030d7816 */ /* 0x002fe2000000000d */
[----:B------:R-:W-:Y:S01]  /*12000*/  FMUL R3, R229, R2 ;  /* 0x00000002e5037220 */ /* 0x000fe20000400000 */
[----:B------:R-:W-:Y:S04]  /*12010*/  @P0 STG.E.U16 desc[UR36][R4.64+0xa2], R11 ;  /* 0x0000a20b04000986 */ /* 0x000fe8000c101524 */
[----:B------:R-:W-:Y:S01]  /*12020*/  F2FP.BF16.F32.PACK_AB R3, RZ, R3 ;  /* 0x00000003ff03723e */ /* 0x000fe200000010ff */
[----:B------:R-:W-:Y:S04]  /*12030*/  @P4 STG.E.U16 desc[UR36][R6.64+0xa0], R12 ;  /* 0x0000a00c06004986 */ /* 0x000fe8000c101524 */
[----:B------:R0:W-:Y:S01]  /*12040*/  @P5 STG.E.U16 desc[UR36][R6.64+0xa2], R10 ;  /* 0x0000a20a06005986 */ /* 0x0001e2000c101524 */
[----:B------:R-:W-:-:S02]  /*12050*/  ISETP.GT.AND P0, PT, R0, 0x59, P3 ;  /* 0x000000590000780c */ /* 0x000fc40001f04270 */
[----:B0-----:R-:W-:Y:S01]  /*12060*/  PRMT R10, R3, 0x7610, R10 ;  /* 0x00007610030a7816 */ /* 0x001fe2000000000a */
[-C--:B------:R-:W-:Y:S01]  /*12070*/  FMUL R3, R226, R2.reuse ;  /* 0x00000002e2037220 */ /* 0x080fe20000400000 */
[----:B------:R0:W-:Y:S04]  /*12080*/  @P1 STG.E.U16 desc[UR36][R4.64+0xb0], R13 ;  /* 0x0000b00d04001986 */ /* 0x0001e8000c101524 */
[----:B------:R-:W-:Y:S01]  /*12090*/  F2FP.BF16.F32.PACK_AB R3, RZ, R3 ;  /* 0x00000003ff03723e */ /* 0x000fe200000010ff */
[-C--:B------:R-:W-:Y:S01]  /*120a0*/  FMUL R8, R228, R2.reuse ;  /* 0x00000002e4087220 */ /* 0x080fe20000400000 */
[-C--:B------:R-:W-:Y:S01]  /*120b0*/  FMUL R9, R227, R2.reuse ;  /* 0x00000002e3097220 */ /* 0x080fe20000400000 */
[C---:B------:R-:W-:Y:S02]  /*120c0*/  ISETP.GT.AND P4, PT, R0.reuse, 0x58, P2 ;  /* 0x000000580000780c */ /* 0x040fe40001784270 */
[----:B0-----:R-:W-:Y:S01]  /*120d0*/  PRMT R13, R3, 0x7610, R13 ;  /* 0x00007610030d7816 */ /* 0x001fe2000000000d */
[----:B------:R-:W-:Y:S01]  /*120e0*/  FMUL R3, R225, R2 ;  /* 0x00000002e1037220 */ /* 0x000fe20000400000 */
[----:B------:R-:W-:-:S02]  /*120f0*/  ISETP.GT.AND P5, PT, R0, 0x59, P2 ;  /* 0x000000590000780c */ /* 0x000fc400017a4270 */
[----:B------:R-:W-:Y:S02]  /*12100*/  ISETP.GT.AND P1, PT, R0, 0x60, P3 ;  /* 0x000000600000780c */ /* 0x000fe40001f24270 */
[----:B------:R-:W-:Y:S01]  /*12110*/  F2FP.BF16.F32.PACK_AB R3, RZ, R3 ;  /* 0x00000003ff03723e */ /* 0x000fe200000010ff */
[----:B------:R0:W-:Y:S01]  /*12120*/  @P0 STG.E.U16 desc[UR36][R4.64+0xb2], R10 ;  /* 0x0000b20a04000986 */ /* 0x0001e2000c101524 */
[----:B------:R-:W-:Y:S02]  /*12130*/  F2FP.BF16.F32.PACK_AB R8, RZ, R8 ;  /* 0x00000008ff08723e */ /* 0x000fe400000010ff */
[----:B------:R-:W-:Y:S02]  /*12140*/  F2FP.BF16.F32.PACK_AB R9, RZ, R9 ;  /* 0x00000009ff09723e */ /* 0x000fe400000010ff */
[----:B------:R-:W-:Y:S02]  /*12150*/  PRMT R11, R8, 0x7610, R11 ;  /* 0x00007610080b7816 */ /* 0x000fe4000000000b */
[----:B------:R-:W-:-:S02]  /*12160*/  PRMT R12, R9, 0x7610, R12 ;  /* 0x00007610090c7816 */ /* 0x000fc4000000000c */
[----:B0-----:R-:W-:Y:S01]  /*12170*/  PRMT R10, R3, 0x7610, R10 ;  /* 0x00007610030a7816 */ /* 0x001fe2000000000a */
[-C--:B------:R-:W-:Y:S01]  /*12180*/  FMUL R3, R222, R2.reuse ;  /* 0x00000002de037220 */ /* 0x080fe20000400000 */
[----:B------:R-:W-:Y:S01]  /*12190*/  ISETP.GT.AND P0, PT, R0, 0x61, P3 ;  /* 0x000000610000780c */ /* 0x000fe20001f04270 */
[----:B------:R-:W-:Y:S03]  /*121a0*/  @P4 STG.E.U16 desc[UR36][R6.64+0xb0], R11 ;  /* 0x0000b00b06004986 */ /* 0x000fe6000c101524 */
[----:B------:R-:W-:Y:S01]  /*121b0*/  F2FP.BF16.F32.PACK_AB R3, RZ, R3 ;  /* 0x00000003ff03723e */ /* 0x000fe200000010ff */
[----:B------:R-:W-:Y:S04]  /*121c0*/  @P5 STG.E.U16 desc[UR36][R6.64+0xb2], R12 ;  /* 0x0000b20c06005986 */ /* 0x000fe8000c101524 */
[----:B------:R0:W-:Y:S01]  /*121d0*/  @P1 STG.E.U16 desc[UR36][R4.64+0xc0], R13 ;  /* 0x0000c00d04001986 */ /* 0x0001e2000c101524 */
[-C--:B------:R-:W-:Y:S01]  /*121e0*/  FMUL R8, R224, R2.reuse ;  /* 0x00000002e0087220 */ /* 0x080fe20000400000 */
[----:B------:R-:W-:Y:S01]  /*121f0*/  FMUL R9, R223, R2 ;  /* 0x00000002df097220 */ /* 0x000fe20000400000 */
[----:B------:R-:W-:-:S02]  /*12200*/  ISETP.GT.AND P4, PT, R0, 0x60, P2 ;  /* 0x000000600000780c */ /* 0x000fc40001784270 */
[C---:B------:R-:W-:Y:S02]  /*12210*/  ISETP.GT.AND P5, PT, R0.reuse, 0x61, P2 ;  /* 0x000000610000780c */ /* 0x040fe400017a4270 */
[----:B0-----:R-:W-:Y:S01]  /*12220*/  PRMT R13, R3, 0x7610, R13 ;  /* 0x00007610030d7816 */ /* 0x001fe2000000000d */
[----:B------:R-:W-:Y:S01]  /*12230*/  FMUL R3, R221, R2 ;  /* 0x00000002dd037220 */ /* 0x000fe20000400000 */
[----:B------:R-:W-:Y:S01]  /*12240*/  ISETP.GT.AND P1, PT, R0, 0x68, P3 ;  /* 0x000000680000780c */ /* 0x000fe20001f24270 */
[----:B------:R0:W-:Y:S01]  /*12250*/  @P0 STG.E.U16 desc[UR36][R4.64+0xc2], R10 ;  /* 0x0000c20a04000986 */ /* 0x0001e2000c101524 */
[----:B------:R-:W-:Y:S02]  /*12260*/  F2FP.BF16.F32.PACK_AB R8, RZ, R8 ;  /* 0x00000008ff08723e */ /* 0x000fe400000010ff */
[----:B------:R-:W-:Y:S02]  /*12270*/  F2FP.BF16.F32.PACK_AB R3, RZ, R3 ;  /* 0x00000003ff03723e */ /* 0x000fe400000010ff */
[----:B------:R-:W-:-:S02]  /*12280*/  F2FP.BF16.F32.PACK_AB R9, RZ, R9 ;  /* 0x00000009ff09723e */ /* 0x000fc400000010ff */
[----:B------:R-:W-:Y:S02]  /*12290*/  PRMT R11, R8, 0x7610, R11 ;  /* 0x00007610080b7816 */ /* 0x000fe4000000000b */
[----:B------:R-:W-:Y:S02]  /*122a0*/  PRMT R12, R9, 0x7610, R12 ;  /* 0x00007610090c7816 */ /* 0x000fe4000000000c */
        /* <DEDUP_REMOVED lines=285> */
[----:B------:R-:W-:Y:S01]  /*13480*/  @P5 STG.E.U16 desc[UR36][R6.64+0x1a2], R12 ;  /* 0x0001a20c06005986 */ /* 0x000fe2000c101524 */
[-C--:B------:R-:W-:Y:S01]  /*13490*/  FMUL R8, R164, R2.reuse ;  /* 0x00000002a4087220 */ /* 0x080fe20000400000 */
[----:B------:R-:W-:Y:S01]  /*134a0*/  FMUL R9, R163, R2 ;  /* 0x00000002a3097220 */ /* 0x000fe20000400000 */
[C---:B------:R-:W-:Y:S01]  /*134b0*/  ISETP.GT.AND P4, PT, R0.reuse, 0xd8, P2 ;  /* 0x000000d80000780c */ /* 0x040fe20001784270 */
[----:B------:R0:W-:Y:S01]  /*134c0*/  @P1 STG.E.U16 desc[UR36][R4.64+0x1b0], R13 ;  /* 0x0001b00d04001986 */ /* 0x0001e2000c101524 */
[----:B------:R-:W-:-:S02]  /*134d0*/  ISETP.GT.AND P5, PT, R0, 0xd9, P2 ;  /* 0x000000d90000780c */ /* 0x000fc400017a4270 */
[----:B------:R-:W-:Y:S02]  /*134e0*/  ISETP.GT.AND P1, PT, R0, 0xe0, P3 ;  /* 0x000000e00000780c */ /* 0x000fe40001f24270 */
[----:B------:R-:W-:Y:S02]  /*134f0*/  F2FP.BF16.F32.PACK_AB R8, RZ, R8 ;  /* 0x00000008ff08723e */ /* 0x000fe400000010ff */
[----:B------:R-:W-:Y:S02]  /*13500*/  F2FP.BF16.F32.PACK_AB R9, RZ, R9 ;  /* 0x00000009ff09723e */ /* 0x000fe400000010ff */
[----:B0-----:R-:W-:Y:S01]  /*13510*/  PRMT R13, R3, 0x7610, R13 ;  /* 0x00007610030d7816 */ /* 0x001fe2000000000d */
[----:B------:R-:W-:Y:S01]  /*13520*/  FMUL R3, R161, R2 ;  /* 0x00000002a1037220 */ /* 0x000fe20000400000 */
[----:B------:R-:W-:Y:S01]  /*13530*/  PRMT R11, R8, 0x7610, R11 ;  /* 0x00007610080b7816 */ /* 0x000fe2000000000b */
[----:B------:R0:W-:Y:S03]  /*13540*/  @P0 STG.E.U16 desc[UR36][R4.64+0x1b2], R10 ;  /* 0x0001b20a04000986 */ /* 0x0001e6000c101524 */
[----:B------:R-:W-:-:S02]  /*13550*/  F2FP.BF16.F32.PACK_AB R3, RZ, R3 ;  /* 0x00000003ff03723e */ /* 0x000fc400000010ff */
[----:B------:R-:W-:Y:S01]  /*13560*/  PRMT R12, R9, 0x7610, R12 ;  /* 0x00007610090c7816 */ /* 0x000fe2000000000c */
[----:B------:R-:W-:Y:S01]  /*13570*/  @P4 STG.E.U16 desc[UR36][R6.64+0x1b0], R11 ;  /* 0x0001b00b06004986 */ /* 0x000fe2000c101524 */
[-C--:B------:R-:W-:Y:S01]  /*13580*/  FMUL R8, R160, R2.reuse ;  /* 0x00000002a0087220 */ /* 0x080fe20000400000 */
[----:B------:R-:W-:Y:S02]  /*13590*/  ISETP.GT.AND P0, PT, R0, 0xe1, P3 ;  /* 0x000000e10000780c */ /* 0x000fe40001f04270 */
[----:B0-----:R-:W-:Y:S01]  /*135a0*/  PRMT R10, R3, 0x7610, R10 ;  /* 0x00007610030a7816 */ /* 0x001fe2000000000a */
[-C--:B------:R-:W-:Y:S01]  /*135b0*/  FMUL R3, R158, R2.reuse ;  /* 0x000000029e037220 */ /* 0x080fe20000400000 */
[----:B------:R-:W-:Y:S01]  /*135c0*/  @P5 STG.E.U16 desc[UR36][R6.64+0x1b2], R12 ;  /* 0x0001b20c06005986 */ /* 0x000fe2000c101524 */
[----:B------:R-:W-:Y:S01]  /*135d0*/  FMUL R9, R159, R2 ;  /* 0x000000029f097220 */ /* 0x000fe20000400000 */
[C---:B------:R-:W-:Y:S02]  /*135e0*/  ISETP.GT.AND P4, PT, R0.reuse, 0xe0, P2 ;  /* 0x000000e00000780c */ /* 0x040fe40001784270 */
[----:B------:R0:W-:Y:S01]  /*135f0*/  @P1 STG.E.U16 desc[UR36][R4.64+0x1c0], R13 ;  /* 0x0001c00d04001986 */ /* 0x0001e2000c101524 */
[----:B------:R-:W-:-:S02]  /*13600*/  ISETP.GT.AND P5, PT, R0, 0xe1, P2 ;  /* 0x000000e10000780c */ /* 0x000fc400017a4270 */
[----:B------:R-:W-:Y:S02]  /*13610*/  ISETP.GT.AND P1, PT, R0, 0xe8, P3 ;  /* 0x000000e80000780c */ /* 0x000fe40001f24270 */
[----:B------:R-:W-:Y:S02]  /*13620*/  F2FP.BF16.F32.PACK_AB R3, RZ, R3 ;  /* 0x00000003ff03723e */ /* 0x000fe400000010ff */
[----:B------:R-:W-:Y:S02]  /*13630*/  F2FP.BF16.F32.PACK_AB R8, RZ, R8 ;  /* 0x00000008ff08723e */ /* 0x000fe400000010ff */
[----:B------:R-:W-:Y:S02]  /*13640*/  F2FP.BF16.F32.PACK_AB R9, RZ, R9 ;  /* 0x00000009ff09723e */ /* 0x000fe400000010ff */
[----:B0-----:R-:W-:Y:S01]  /*13650*/  PRMT R13, R3, 0x7610, R13 ;  /* 0x00007610030d7816 */ /* 0x001fe2000000000d */
[----:B------:R-:W-:Y:S01]  /*13660*/  FMUL R3, R157, R2 ;  /* 0x000000029d037220 */ /* 0x000fe20000400000 */
[----:B------:R-:W-:-:S02]  /*13670*/  PRMT R11, R8, 0x7610, R11 ;  /* 0x00007610080b7816 */ /* 0x000fc4000000000b */
[----:B------:R-:W-:Y:S01]  /*13680*/  PRMT R12, R9, 0x7610, R12 ;  /* 0x00007610090c7816 */ /* 0x000fe2000000000c */
[----:B------:R0:W-:Y:S01]  /*13690*/  @P0 STG.E.U16 desc[UR36][R4.64+0x1c2], R10 ;  /* 0x0001c20a04000986 */ /* 0x0001e2000c101524 */
[----:B------:R-:W-:Y:S01]  /*136a0*/  F2FP.BF16.F32.PACK_AB R3, RZ, R3 ;  /* 0x00000003ff03723e */ /* 0x000fe200000010ff */
[----:B------:R-:W-:Y:S02]  /*136b0*/  FMUL R8, R156, R2 ;  /* 0x000000029c087220 */ /* 0x000fe40000400000 */
[----:B------:R1:W-:Y:S01]  /*136c0*/  @P4 STG.E.U16 desc[UR36][R6.64+0x1c0], R11 ;  /* 0x0001c00b06004986 */ /* 0x0003e2000c101524 */
[----:B------:R-:W-:-:S03]  /*136d0*/  ISETP.GT.AND P0, PT, R0, 0xe9, P3 ;  /* 0x000000e90000780c */ /* 0x000fc60001f04270 */
[----:B------:R-:W-:Y:S01]  /*136e0*/  @P5 STG.E.U16 desc[UR36][R6.64+0x1c2], R12 ;  /* 0x0001c20c06005986 */ /* 0x000fe2000c101524 */
[----:B------:R-:W-:-:S03]  /*136f0*/  ISETP.GT.AND P4, PT, R0, 0xe9, P2 ;  /* 0x000000e90000780c */ /* 0x000fc60001784270 */
[----:B------:R2:W-:Y:S01]  /*13700*/  @P1 STG.E.U16 desc[UR36][R4.64+0x1d0], R13 ;  /* 0x0001d00d04001986 */ /* 0x0005e2000c101524 */
[----:B------:R-:W-:Y:S02]  /*13710*/  ISETP.GT.AND P1, PT, R0, 0xe8, P2 ;  /* 0x000000e80000780c */ /* 0x000fe40001724270 */
[----:B0-----:R-:W-:Y:S01]  /*13720*/  PRMT R10, R3, 0x7610, R10 ;  /* 0x00007610030a7816 */ /* 0x001fe2000000000a */
[-C--:B------:R-:W-:Y:S01]  /*13730*/  FMUL R3, R154, R2.reuse ;  /* 0x000000029a037220 */ /* 0x080fe20000400000 */
[----:B------:R-:W-:Y:S01]  /*13740*/  ISETP.GT.AND P5, PT, R0, 0xf0, P3 ;  /* 0x000000f00000780c */ /* 0x000fe20001fa4270 */
[----:B------:R-:W-:Y:S01]  /*13750*/  FMUL R9, R155, R2 ;  /* 0x000000029b097220 */ /* 0x000fe20000400000 */
[----:B------:R-:W-:Y:S02]  /*13760*/  F2FP.BF16.F32.PACK_AB R8, RZ, R8 ;  /* 0x00000008ff08723e */ /* 0x000fe400000010ff */
[----:B------:R-:W-:Y:S02]  /*13770*/  F2FP.BF16.F32.PACK_AB R3, RZ, R3 ;  /* 0x00000003ff03723e */ /* 0x000fe400000010ff */
[----:B-1----:R-:W-:-:S02]  /*13780*/  PRMT R11, R8, 0x7610, R11 ;  /* 0x00007610080b7816 */ /* 0x002fc4000000000b */
[----:B------:R-:W-:Y:S02]  /*13790*/  F2FP.BF16.F32.PACK_AB R9, RZ, R9 ;  /* 0x00000009ff09723e */ /* 0x000fe400000010ff */
[----:B--2---:R-:W-:Y:S01]  /*137a0*/  PRMT R13, R3, 0x7610, R13 ;  /* 0x00007610030d7816 */ /* 0x004fe2000000000d */
[----:B------:R-:W-:Y:S01]  /*137b0*/  @P0 STG.E.U16 desc[UR36][R4.64+0x1d2], R10 ;  /* 0x0001d20a04000986 */ /* 0x000fe2000c101524 */
[----:B------:R-:W-:-:S03]  /*137c0*/  FMUL R3, R23, R2 ;  /* 0x0000000217037220 */ /* 0x000fc60000400000 */
[----:B------:R-:W-:Y:S04]  /*137d0*/  @P1 STG.E.U16 desc[UR36][R6.64+0x1d0], R11 ;  /* 0x0001d00b06001986 */ /* 0x000fe8000c101524 */
[----:B------:R0:W-:Y:S01]  /*137e0*/  @P4 STG.E.U16 desc[UR36][R6.64+0x1d2], R9 ;  /* 0x0001d20906004986 */ /* 0x0001e2000c101524 */
[----:B------:R-:W-:-:S03]  /*137f0*/  ISETP.GT.AND P4, PT, R0, 0xf0, P2 ;  /* 0x000000f00000780c */ /* 0x000fc60001784270 */
[----:B------:R-:W-:Y:S01]  /*13800*/  @P5 STG.E.U16 desc[UR36][R4.64+0x1e0], R13 ;  /* 0x0001e00d04005986 */ /* 0x000fe2000c101524 */
[----:B------:R-:W-:Y:S01]  /*13810*/  ISETP.GT.AND P5, PT, R0, 0xf1, P3 ;  /* 0x000000f10000780c */ /* 0x000fe20001fa4270 */
[----:B------:R-:W-:Y:S01]  /*13820*/  FMUL R8, R22, R2 ;  /* 0x0000000216087220 */ /* 0x000fe20000400000 */
[----:B------:R-:W-:-:S04]  /*13830*/  F2FP.BF16.F32.PACK_AB R3, RZ, R3 ;  /* 0x00000003ff03723e */ /* 0x000fc800000010ff */
[----:B------:R-:W-:Y:S02]  /*13840*/  PRMT R14, R3, 0x7610, R14 ;  /* 0x00007610030e7816 */ /* 0x000fe4000000000e */
[----:B------:R-:W-:Y:S01]  /*13850*/  F2FP.BF16.F32.PACK_AB R12, RZ, R8 ;  /* 0x00000008ff0c723e */ /* 0x000fe200000010ff */
[----:B0-----:R-:W-:-:S04]  /*13860*/  FMUL R9, R19, R2 ;  /* 0x0000000213097220 */ /* 0x001fc80000400000 */
[----:B------:R-:W-:Y:S01]  /*13870*/  @P5 STG.E.U16 desc[UR36][R4.64+0x1e2], R14 ;  /* 0x0001e20e04005986 */ /* 0x000fe2000c101524 */
[----:B------:R-:W-:-:S03]  /*13880*/  ISETP.GT.AND P5, PT, R0, 0xf8, P3 ;  /* 0x000000f80000780c */ /* 0x000fc60001fa4270 */
[----:B------:R0:W-:Y:S01]  /*13890*/  @P4 STG.E.U16 desc[UR36][R6.64+0x1e0], R12 ;  /* 0x0001e00c06004986 */ /* 0x0001e2000c101524 */
[C---:B------:R-:W-:Y:S01]  /*138a0*/  ISETP.GT.AND P4, PT, R0.reuse, 0xf1, P2 ;  /* 0x000000f10000780c */ /* 0x040fe20001784270 */
[-C--:B------:R-:W-:Y:S01]  /*138b0*/  FMUL R11, R21, R2.reuse ;  /* 0x00000002150b7220 */ /* 0x080fe20000400000 */
[----:B------:R-:W-:Y:S01]  /*138c0*/  ISETP.GT.AND P3, PT, R0, 0xf9, P3 ;  /* 0x000000f90000780c */ /* 0x000fe20001f64270 */
[-C--:B------:R-:W-:Y:S01]  /*138d0*/  FMUL R10, R20, R2.reuse ;  /* 0x00000002140a7220 */ /* 0x080fe20000400000 */
[----:B------:R-:W-:Y:S01]  /*138e0*/  USHF.L.U32 UR12, UR8, 0x8, URZ ;  /* 0x00000008080c7899 */ /* 0x000fe2000800063f */
[----:B------:R-:W-:Y:S01]  /*138f0*/  FMUL R8, R18, R2 ;  /* 0x0000000212087220 */ /* 0x000fe20000400000 */
[----:B------:R-:W-:Y:S01]  /*13900*/  F2FP.BF16.F32.PACK_AB R9, RZ, R9 ;  /* 0x00000009ff09723e */ /* 0x000fe200000010ff */
[----:B------:R-:W-:Y:S01]  /*13910*/  USHF.L.U64.HI UR11, UR8, 0x8, UR9 ;  /* 0x00000008080b7899 */ /* 0x000fe20008010209 */
[----:B------:R-:W-:Y:S02]  /*13920*/  F2FP.BF16.F32.PACK_AB R11, RZ, R11 ;  /* 0x0000000bff0b723e */ /* 0x000fe400000010ff */
[----:B------:R-:W-:-:S02]  /*13930*/  F2FP.BF16.F32.PACK_AB R10, RZ, R10 ;  /* 0x0000000aff0a723e */ /* 0x000fc400000010ff */
[----:B0-----:R-:W-:Y:S01]  /*13940*/  PRMT R12, R9, 0x7610, R12 ;  /* 0x00007610090c7816 */ /* 0x001fe2000000000c */
[----:B------:R-:W-:Y:S01]  /*13950*/  IMAD.U32 R9, RZ, RZ, UR12 ;  /* 0x0000000cff097e24 */ /* 0x000fe2000f8e00ff */
[----:B------:R-:W-:Y:S01]  /*13960*/  F2FP.BF16.F32.PACK_AB R8, RZ, R8 ;  /* 0x00000008ff08723e */ /* 0x000fe200000010ff */
[----:B------:R0:W-:Y:S01]  /*13970*/  @P4 STG.E.U16 desc[UR36][R6.64+0x1e2], R11 ;  /* 0x0001e20b06004986 */ /* 0x0001e2000c101524 */
[----:B------:R-:W-:Y:S02]  /*13980*/  ISETP.GT.AND P1, PT, R153, 0x80, PT ;  /* 0x000000809900780c */ /* 0x000fe40003f24270 */
[----:B------:R-:W-:Y:S01]  /*13990*/  PRMT R13, R8, 0x7610, R13 ;  /* 0x00007610080d7816 */ /* 0x000fe2000000000d */
[----:B------:R-:W-:Y:S04]  /*139a0*/  @P5 STG.E.U16 desc[UR36][R4.64+0x1f0], R10 ;  /* 0x0001f00a04005986 */ /* 0x000fe8000c101524 */
[----:B------:R1:W-:Y:S01]  /*139b0*/  @P3 STG.E.U16 desc[UR36][R4.64+0x1f2], R12 ;  /* 0x0001f20c04003986 */ /* 0x0003e2000c101524 */
[----:B------:R-:W-:Y:S01]  /*139c0*/  IADD3 R8, P3, P5, R4, UR5, R9 ;  /* 0x0000000504087c10 */ /* 0x000fe2000fd7e009 */
[----:B0-----:R-:W-:Y:S01]  /*139d0*/  IMAD.U32 R11, RZ, RZ, UR11 ;  /* 0x0000000bff0b7e24 */ /* 0x001fe2000f8e00ff */
[----:B------:R-:W-:-:S02]  /*139e0*/  ISETP.GT.AND P4, PT, R0, 0xf8, P2 ;  /* 0x000000f80000780c */ /* 0x000fc40001784270 */
[C---:B------:R-:W-:Y:S02]  /*139f0*/  ISETP.GT.AND P2, PT, R0.reuse, 0xf9, P2 ;  /* 0x000000f90000780c */ /* 0x040fe40001744270 */
[----:B------:R-:W-:Y:S02]  /*13a00*/  IADD3.X R9, R5, UR4, R11, P3, P5 ;  /* 0x0000000405097c10 */ /* 0x000fe40009fea40b */
[----:B------:R-:W-:Y:S01]  /*13a10*/  ISETP.GT.AND P3, PT, R0, 0x1, P1 ;  /* 0x000000010000780c */ /* 0x000fe20000f64270 */
[-C--:B------:R-:W-:Y:S01]  /*13a20*/  FMUL R3, R15, R2.reuse ;  /* 0x000000020f037220 */ /* 0x080fe20000400000 */
[----:B------:R-:W-:Y:S01]  /*13a30*/  FMUL R25, R25, R2 ;  /* 0x0000000219197220 */ /* 0x000fe20000400000 */
[----:B-1----:R-:W-:-:S03]  /*13a40*/  IADD3 R4, P5, R4, UR12, RZ ;  /* 0x0000000c04047c10 */ /* 0x002fc6000ffbe0ff */
[----:B------:R-:W-:Y:S02]  /*13a50*/  F2FP.BF16.F32.PACK_AB R3, RZ, R3 ;  /* 0x00000003ff03723e */ /* 0x000fe400000010ff */
[----:B------:R-:W-:Y:S02]  /*13a60*/  F2FP.BF16.F32.PACK_AB R25, RZ, R25 ;  /* 0x00000019ff19723e */ /* 0x000fe400000010ff */
[----:B------:R-:W-:Y:S01]  /*13a70*/  IADD3.X R5, R5, UR11, RZ, P5, !PT ;  /* 0x0000000b05057c10 */ /* 0x000fe2000affe4ff */
[----:B------:R-:W-:Y:S01]  /*13a80*/  @P4 STG.E.U16 desc[UR36][R6.64+0x1f0], R13 ;  /* 0x0001f00d06004986 */ /* 0x000fe2000c101524 */
[----:B------:R-:W-:-:S03]  /*13a90*/  ISETP.GT.AND P0, PT, R153, 0x88, PT ;  /* 0x000000889900780c */ /* 0x000fc60003f04270 */
[----:B------:R0:W-:Y:S01]  /*13aa0*/  @P2 STG.E.U16 desc[UR36][R6.64+0x1f2], R3 ;  /* 0x0001f20306002986 */ /* 0x0001e2000c101524 */
[----:B------:R-:W-:-:S03]  /*13ab0*/  ISETP.GT.AND P4, PT, R0, RZ, P1 ;  /* 0x000000ff0000720c */ /* 0x000fc60000f84270 */
[----:B------:R-:W-:Y:S01]  /*13ac0*/  @P3 STG.E.U16 desc[UR36][R4.64+0x2], R25 ;  /* 0x0000021904003986 */ /* 0x000fe2000c101524 */
[----:B------:R-:W-:Y:S02]  /*13ad0*/  IADD3 R10, P3, R4, UR5, RZ ;  /* 0x00000005040a7c10 */ /* 0x000fe4000ff7e0ff */
[----:B------:R-:W-:Y:S01]  /*13ae0*/  ISETP.GT.AND P2, PT, R0, RZ, P0 ;  /* 0x000000ff0000720c */ /* 0x000fe20000744270 */
[-C--:B------:R-:W-:Y:S01]  /*13af0*/  FMUL R24, R24, R2.reuse ;  /* 0x0000000218187220 */ /* 0x080fe20000400000 */
[-C--:B------:R-:W-:Y:S01]  /*13b00*/  FMUL R26, R26, R2.reuse ;  /* 0x000000021a1a7220 */ /* 0x080fe20000400000 */
[C---:B------:R-:W-:Y:S02]  /*13b10*/  ISETP.GT.AND P5, PT, R0.reuse, 0x1, P0 ;  /* 0x000000010000780c */ /* 0x040fe400007a4270 */
[----:B------:R-:W-:Y:S02]  /*13b20*/  IADD3.X R11, R5, UR4, RZ, P3, !PT ;  /* 0x00000004050b7c10 */ /* 0x000fe40009ffe4ff */
[----:B------:R-:W-:Y:S01]  /*13b30*/  ISETP.GT.AND P3, PT, R0, 0x9, P1 ;  /* 0x000000090000780c */ /* 0x000fe20000f64270 */
[-C--:B------:R-:W-:Y:S01]  /*13b40*/  FMUL R27, R27, R2.reuse ;  /* 0x000000021b1b7220 */ /* 0x080fe20000400000 */
[----:B------:R-:W-:Y:S01]  /*13b50*/  FMUL R29, R29, R2 ;  /* 0x000000021d1d7220 */ /* 0x000fe20000400000 */
[----:B------:R-:W-:-:S02]  /*13b60*/  F2FP.BF16.F32.PACK_AB R24, RZ, R24 ;  /* 0x00000018ff18723e */ /* 0x000fc400000010ff */
[----:B------:R-:W-:Y:S02]  /*13b70*/  F2FP.BF16.F32.PACK_AB R26, RZ, R26 ;  /* 0x0000001aff1a723e */ /* 0x000fe400000010ff */
[----:B------:R-:W-:Y:S01]  /*13b80*/  F2FP.BF16.F32.PACK_AB R27, RZ, R27 ;  /* 0x0000001bff1b723e */ /* 0x000fe200000010ff */
[----:B------:R-:W-:Y:S01]  /*13b90*/  @P4 STG.E.U16 desc[UR36][R4.64], R24 ;  /* 0x0000001804004986 */ /* 0x000fe2000c101524 */
[----:B------:R-:W-:Y:S02]  /*13ba0*/  F2FP.BF16.F32.PACK_AB R29, RZ, R29 ;  /* 0x0000001dff1d723e */ /* 0x000fe400000010ff */
[C---:B------:R-:W-:Y:S01]  /*13bb0*/  ISETP.GT.AND P4, PT, R0.reuse, 0x8, P1 ;  /* 0x000000080000780c */ /* 0x040fe20000f84270 */
[----:B------:R-:W-:Y:S01]  /*13bc0*/  @P2 STG.E.U16 desc[UR36][R10.64], R26 ;  /* 0x0000001a0a002986 */ /* 0x000fe2000c101524 */
[----:B------:R-:W-:Y:S01]  /*13bd0*/  ISETP.GT.AND P2, PT, R0, 0x8, P0 ;  /* 0x000000080000780c */ /* 0x000fe20000744270 */
[-C--:B------:R-:W-:Y:S01]  /*13be0*/  FMUL R28, R28, R2.reuse ;  /* 0x000000021c1c7220 */ /* 0x080fe20000400000 */
[----:B------:R-:W-:Y:S01]  /*13bf0*/  FMUL R30, R30, R2 ;  /* 0x000000021e1e7220 */ /* 0x000fe20000400000 */
[----:B------:R-:W-:Y:S01]  /*13c00*/  @P5 STG.E.U16 desc[UR36][R10.64+0x2], R27 ;  /* 0x0000021b0a005986 */ /* 0x000fe2000c101524 */
[----:B------:R-:W-:-:S03]  /*13c10*/  ISETP.GT.AND P5, PT, R0, 0x9, P0 ;  /* 0x000000090000780c */ /* 0x000fc600007a4270 */
[----:B------:R-:W-:Y:S01]  /*13c20*/  @P3 STG.E.U16 desc[UR36][R4.64+0x12], R29 ;  /* 0x0000121d04003986 */ /* 0x000fe2000c101524 */
[----:B0-----:R-:W-:Y:S02]  /*13c30*/  IADD3 R6, P3, R4, UR5, RZ ;  /* 0x0000000504067c10 */ /* 0x001fe4000ff7e0ff */
[----:B------:R-:W-:Y:S01]  /*13c40*/  F2FP.BF16.F32.PACK_AB R28, RZ, R28 ;  /* 0x0000001cff1c723e */ /* 0x000fe200000010ff */
[----:B------:R-:W-:Y:S01]  /*13c50*/  FMUL R31, R31, R2 ;  /* 0x000000021f1f7220 */ /* 0x000fe20000400000 */
[----:B------:R-:W-:Y:S02]  /*13c60*/  F2FP.BF16.F32.PACK_AB R30, RZ, R30 ;  /* 0x0000001eff1e723e */ /* 0x000fe400000010ff */
[----:B------:R-:W-:Y:S01]  /*13c70*/  IADD3.X R7, R5, UR4, RZ, P3, !PT ;  /* 0x0000000405077c10 */ /* 0x000fe20009ffe4ff */
[----:B------:R-:W-:Y:S01]  /*13c80*/  @P4 STG.E.U16 desc[UR36][R4.64+0x10], R28 ;  /* 0x0000101c04004986 */ /* 0x000fe2000c101524 */
[----:B------:R-:W-:-:S03]  /*13c90*/  F2FP.BF16.F32.PACK_AB R31, RZ, R31 ;  /* 0x0000001fff1f723e */ /* 0x000fc600000010ff */
[----:B------:R0:W-:Y:S01]  /*13ca0*/  @P2 STG.E.U16 desc[UR36][R6.64+0x10], R30 ;  /* 0x0000101e06002986 */ /* 0x0001e2000c101524 */
[C---:B------:R-:W-:Y:S02]  /*13cb0*/  ISETP.GT.AND P2, PT, R0.reuse, 0x10, P0 ;  /* 0x000000100000780c */ /* 0x040fe40000744270 */
[C---:B------:R-:W-:Y:S01]  /*13cc0*/  ISETP.GT.AND P4, PT, R0.reuse, 0x10, P1 ;  /* 0x000000100000780c */ /* 0x040fe20000f84270 */
[----:B------:R-:W-:Y:S01]  /*13cd0*/  @P5 STG.E.U16 desc[UR36][R8.64+0x12], R31 ;  /* 0x0000121f08005986 */ /* 0x000fe2000c101524 */
[----:B------:R-:W-:Y:S01]  /*13ce0*/  ISETP.GT.AND P3, PT, R0, 0x11, P1 ;  /* 0x000000110000780c */ /* 0x000fe20000f64270 */
[-C--:B------:R-:W-:Y:S01]  /*13cf0*/  FMUL R32, R32, R2.reuse ;  /* 0x0000000220207220 */ /* 0x080fe20000400000 */
[----:B------:R-:W-:Y:S01]  /*13d00*/  ISETP.GT.AND P5, PT, R0, 0x11, P0 ;  /* 0x000000110000780c */ /* 0x000fe200007a4270 */
[-C--:B------:R-:W-:Y:S01]  /*13d10*/  FMUL R33, R33, R2.reuse ;  /* 0x0000000221217220 */ /* 0x080fe20000400000 */
[----:B------:R-:W-:Y:S02]  /*13d20*/  FMUL R34, R34, R2 ;  /* 0x0000000222227220 */ /* 0x000fe40000400000 */
[----:B------:R-:W-:-:S02]  /*13d30*/  F2FP.BF16.F32.PACK_AB R32, RZ, R32 ;  /* 0x00000020ff20723e */ /* 0x000fc400000010ff */
[----:B------:R-:W-:Y:S01]  /*13d40*/  F2FP.BF16.F32.PACK_AB R33, RZ, R33 ;  /* 0x00000021ff21723e */ /* 0x000fe200000010ff */
[----:B0-----:R-:W-:Y:S01]  /*13d50*/  @P2 IMAD.MOV.U32 R6, RZ, RZ, R8 ;  /* 0x000000ffff062224 */ /* 0x001fe200078e0008 */
[----:B------:R-:W-:Y:S01]  /*13d60*/  F2FP.BF16.F32.PACK_AB R34, RZ, R34 ;  /* 0x00000022ff22723e */ /* 0x000fe200000010ff */
[----:B------:R-:W-:Y:S02]  /*13d70*/  @P2 IMAD.MOV.U32 R7, RZ, RZ, R9 ;  /* 0x000000ffff072224 */ /* 0x000fe400078e0009 */
[----:B------:R-:W-:Y:S01]  /*13d80*/  FMUL R35, R35, R2 ;  /* 0x0000000223237220 */ /* 0x000fe20000400000 */
[----:B------:R-:W-:Y:S04]  /*13d90*/  @P4 STG.E.U16 desc[UR36][R4.64+0x20], R32 ;  /* 0x0000202004004986 */ /* 0x000fe8000c101524 */
[----:B------:R-:W-:Y:S01]  /*13da0*/  @P3 STG.E.U16 desc[UR36][R4.64+0x22], R33 ;  /* 0x0000222104003986 */ /* 0x000fe2000c101524 */
[----:B------:R-:W-:-:S03]  /*13db0*/  F2FP.BF16.F32.PACK_AB R35, RZ, R35 ;  /* 0x00000023ff23723e */ /* 0x000fc600000010ff */
[----:B------:R0:W-:Y:S01]  /*13dc0*/  @P2 STG.E.U16 desc[UR36][R6.64+0x20], R34 ;  /* 0x0000202206002986 */ /* 0x0001e2000c101524 */
[C---:B------:R-:W-:Y:S02]  /*13dd0*/  ISETP.GT.AND P2, PT, R0.reuse, 0x18, P0 ;  /* 0x000000180000780c */ /* 0x040fe40000744270 */
[C---:B------:R-:W-:Y:S02]  /*13de0*/  ISETP.GT.AND P4, PT, R0.reuse, 0x18, P1 ;  /* 0x000000180000780c */ /* 0x040fe40000f84270 */
[----:B------:R-:W-:Y:S02]  /*13df0*/  ISETP.GT.AND P3, PT, R0, 0x19, P1 ;  /* 0x000000190000780c */ /* 0x000fe40000f64270 */
[----:B0-----:R-:W-:Y:S01]  /*13e00*/  @P5 MOV R6, R8 ;  /* 0x0000000800065202 */ /* 0x001fe20000000f00 */
[----:B------:R-:W-:Y:S02]  /*13e10*/  @P5 IMAD.MOV.U32 R7, RZ, RZ, R9 ;  /* 0x000000ffff075224 */ /* 0x000fe400078e0009 */
[-C--:B------:R-:W-:Y:S01]  /*13e20*/  FMUL R36, R36, R2.reuse ;  /* 0x0000000224247220 */ /* 0x080fe20000400000 */
[----:B------:R-:W-:-:S02]  /*13e30*/  FMUL R37, R37, R2 ;  /* 0x0000000225257220 */ /* 0x000fc40000400000 */
[----:B------:R0:W-:Y:S01]  /*13e40*/  @P5 STG.E.U16 desc[UR36][R6.64+0x22], R35 ;  /* 0x0000222306005986 */ /* 0x0001e2000c101524 */
[----:B------:R-:W-:Y:S01]  /*13e50*/  ISETP.GT.AND P5, PT, R0, 0x19, P0 ;  /* 0x000000190000780c */ /* 0x000fe200007a4270 */
[----:B------:R-:W-:Y:S01]  /*13e60*/  FMUL R38, R38, R2 ;  /* 0x0000000226267220 */ /* 0x000fe20000400000 */
[----:B------:R-:W-:Y:S02]  /*13e70*/  F2FP.BF16.F32.PACK_AB R36, RZ, R36 ;  /* 0x00000024ff24723e */ /* 0x000fe400000010ff */
[----:B------:R-:W-:Y:S01]  /*13e80*/  F2FP.BF16.F32.PACK_AB R37, RZ, R37 ;  /* 0x00000025ff25723e */ /* 0x000fe200000010ff */
[----:B------:R-:W-:Y:S01]  /*13e90*/  FMUL R39, R39, R2 ;  /* 0x0000000227277220 */ /* 0x000fe20000400000 */
[----:B------:R-:W-:Y:S01]  /*13ea0*/  F2FP.BF16.F32.PACK_AB R38, RZ, R38 ;  /* 0x00000026ff26723e */ /* 0x000fe200000010ff */
[----:B------:R-:W-:Y:S01]  /*13eb0*/  @P4 STG.E.U16 desc[UR36][R4.64+0x30], R36 ;  /* 0x0000302404004986 */ /* 0x000fe2000c101524 */
[----:B0-----:R-:W-:Y:S02]  /*13ec0*/  @P2 IMAD.MOV.U32 R6, RZ, RZ, R8 ;  /* 0x000000ffff062224 */ /* 0x001fe400078e0008 */
[----:B------:R-:W-:Y:S01]  /*13ed0*/  @P2 IMAD.MOV.U32 R7, RZ, RZ, R9 ;  /* 0x000000ffff072224 */ /* 0x000fe200078e0009 */
[----:B------:R-:W-:Y:S01]  /*13ee0*/  @P3 STG.E.U16 desc[UR36][R4.64+0x32], R37 ;  /* 0x0000322504003986 */ /* 0x000fe2000c101524 */
[----:B------:R-:W-:-:S03]  /*13ef0*/  F2FP.BF16.F32.PACK_AB R39, RZ, R39 ;  /* 0x00000027ff27723e */ /* 0x000fc600000010ff */
[----:B------:R0:W-:Y:S01]  /*13f00*/  @P2 STG.E.U16 desc[UR36][R6.64+0x30], R38 ;  /* 0x0000302606002986 */ /* 0x0001e2000c101524 */
[C---:B------:R-:W-:Y:S02]  /*13f10*/  ISETP.GT.AND P2, PT, R0.reuse, 0x20, P0 ;  /* 0x000000200000780c */ /* 0x040fe40000744270 */
[C---:B------:R-:W-:Y:S02]  /*13f20*/  ISETP.GT.AND P4, PT, R0.reuse, 0x20, P1 ;  /* 0x000000200000780c */ /* 0x040fe40000f84270 */
[----:B------:R-:W-:Y:S01]  /*13f30*/  ISETP.GT.AND P3, PT, R0, 0x21, P1 ;  /* 0x000000210000780c */ /* 0x000fe20000f64270 */
[----:B0-----:R-:W-:Y:S02]  /*13f40*/  @P5 IMAD.MOV.U32 R6, RZ, RZ, R8 ;  /* 0x000000ffff065224 */ /* 0x001fe400078e0008 */
        /* <DEDUP_REMOVED lines=11> */
[----:B0-----:R-:W-:Y:S01]  /*14000*/  @P2 IMAD.MOV.U32 R6, RZ, RZ, R8 ;  /* 0x000000ffff062224 */ /* 0x001fe200078e0008 */
[----:B------:R-:W-:-:S02]  /*14010*/  @P2 MOV R7, R9 ;  /* 0x0000000900072202 */ /* 0x000fc40000000f00 */
        /* <DEDUP_REMOVED lines=38> */
[----:B0-----:R-:W-:Y:S01]  /*14280*/  @P2 MOV R6, R8 ;  /* 0x0000000800062202 */ /* 0x001fe20000000f00 */
[----:B------:R-:W-:-:S02]  /*14290*/  @P2 IMAD.MOV.U32 R7, RZ, RZ, R9 ;  /* 0x000000ffff072224 */ /* 0x000fc400078e0009 */
        /* <DEDUP_REMOVED lines=26> */
[----:B0-----:R-:W-:Y:S01]  /*14440*/  @P5 IMAD.MOV.U32 R6, RZ, RZ, R8 ;  /* 0x000000ffff065224 */ /* 0x001fe200078e0008 */
[----:B------:R-:W-:Y:S01]  /*14450*/  @P5 MOV R7, R9 ;  /* 0x0000000900075202 */ /* 0x000fe20000000f00 */
[-C--:B------:R-:W-:Y:S01]  /*14460*/  FMUL R56, R56, R2.reuse ;  /* 0x0000000238387220 */ /* 0x080fe20000400000 */
[----:B------:R-:W-:-:S03]  /*14470*/  FMUL R57, R57, R2 ;  /* 0x0000000239397220 */ /* 0x000fc60000400000 */
        /* <DEDUP_REMOVED lines=396> */
[-C--:B------:R-:W-:Y:S01]  /*15d40*/  FMUL R136, R136, R2.reuse ;  /* 0x0000000288887220 */ /* 0x080fe20000400000 */
[----:B0-----:R-:W-:Y:S02]  /*15d50*/  @P5 IMAD.MOV.U32 R6, RZ, RZ, R8 ;  /* 0x000000ffff065224 */ /* 0x001fe400078e0008 */
[----:B------:R-:W-:Y:S02]  /*15d60*/  @P5 IMAD.MOV.U32 R7, RZ, RZ, R9 ;  /* 0x000000ffff075224 */ /* 0x000fe400078e0009 */
[-C--:B------:R-:W-:Y:S01]  /*15d70*/  FMUL R137, R137, R2.reuse ;  /* 0x0000000289897220 */ /* 0x080fe20000400000 */
[----:B------:R-:W-:-:S02]  /*15d80*/  FMUL R138, R138, R2 ;  /* 0x000000028a8a7220 */ /* 0x000fc40000400000 */
[----:B------:R0:W-:Y:S01]  /*15d90*/  @P5 STG.E.U16 desc[UR36][R6.64+0x1b2], R135 ;  /* 0x0001b28706005986 */ /* 0x0001e2000c101524 */
[C---:B------:R-:W-:Y:S02]  /*15da0*/  ISETP.GT.AND P5, PT, R0.reuse, 0xe1, P0 ;  /* 0x000000e10000780c */ /* 0x040fe400007a4270 */
        /* <DEDUP_REMOVED lines=8> */
[----:B------:R-:W-:Y:S01]  /*15e30*/  ISETP.GT.AND P4, PT, R0, 0xe8, P1 ;  /* 0x000000e80000780c */ /* 0x000fe20000f84270 */
[----:B------:R-:W-:Y:S01]  /*15e40*/  FMUL R140, R140, R2 ;  /* 0x000000028c8c7220 */ /* 0x000fe20000400000 */
[----:B------:R-:W-:Y:S01]  /*15e50*/  F2FP.BF16.F32.PACK_AB R139, RZ, R139 ;  /* 0x0000008bff8b723e */ /* 0x000fe200000010ff */
[----:B------:R0:W-:Y:S01]  /*15e60*/  @P2 STG.E.U16 desc[UR36][R6.64+0x1c0], R138 ;  /* 0x0001c08a06002986 */ /* 0x0001e2000c101524 */
[----:B------:R-:W-:-:S02]  /*15e70*/  ISETP.GT.AND P2, PT, R0, 0xe8, P0 ;  /* 0x000000e80000780c */ /* 0x000fc40000744270 */
[----:B------:R-:W-:Y:S01]  /*15e80*/  ISETP.GT.AND P3, PT, R0, 0xe9, P1 ;  /* 0x000000e90000780c */ /* 0x000fe20000f64270 */
[----:B------:R-:W-:Y:S01]  /*15e90*/  FMUL R141, R141, R2 ;  /* 0x000000028d8d7220 */ /* 0x000fe20000400000 */
[----:B------:R-:W-:Y:S01]  /*15ea0*/  F2FP.BF16.F32.PACK_AB R140, RZ, R140 ;  /* 0x0000008cff8c723e */ /* 0x000fe200000010ff */
[----:B0-----:R-:W-:Y:S01]  /*15eb0*/  @P5 IMAD.MOV.U32 R6, RZ, RZ, R8 ;  /* 0x000000ffff065224 */ /* 0x001fe200078e0008 */
[----:B------:R-:W-:Y:S01]  /*15ec0*/  @P5 MOV R7, R9 ;  /* 0x0000000900075202 */ /* 0x000fe20000000f00 */
[----:B------:R-:W-:-:S04]  /*15ed0*/  FMUL R142, R142, R2 ;  /* 0x000000028e8e7220 */ /* 0x000fc80000400000 */
[----:B------:R0:W-:Y:S01]  /*15ee0*/  @P5 STG.E.U16 desc[UR36][R6.64+0x1c2], R139 ;  /* 0x0001c28b06005986 */ /* 0x0001e2000c101524 */
[C---:B------:R-:W-:Y:S02]  /*15ef0*/  ISETP.GT.AND P5, PT, R0.reuse, 0xe9, P0 ;  /* 0x000000e90000780c */ /* 0x040fe400007a4270 */
[----:B------:R-:W-:Y:S01]  /*15f00*/  F2FP.BF16.F32.PACK_AB R141, RZ, R141 ;  /* 0x0000008dff8d723e */ /* 0x000fe200000010ff */
[----:B------:R-:W-:Y:S01]  /*15f10*/  @P4 STG.E.U16 desc[UR36][R4.64+0x1d0], R140 ;  /* 0x0001d08c04004986 */ /* 0x000fe2000c101524 */
[----:B------:R-:W-:Y:S01]  /*15f20*/  ISETP.GT.AND P4, PT, R0, 0xf0, P1 ;  /* 0x000000f00000780c */ /* 0x000fe20000f84270 */
[----:B------:R-:W-:Y:S01]  /*15f30*/  FMUL R143, R143, R2 ;  /* 0x000000028f8f7220 */ /* 0x000fe20000400000 */
[----:B------:R-:W-:Y:S01]  /*15f40*/  F2FP.BF16.F32.PACK_AB R142, RZ, R142 ;  /* 0x0000008eff8e723e */ /* 0x000fe200000010ff */
[----:B------:R-:W-:Y:S01]  /*15f50*/  FMUL R144, R144, R2 ;  /* 0x0000000290907220 */ /* 0x000fe20000400000 */
[----:B------:R-:W-:Y:S01]  /*15f60*/  @P3 STG.E.U16 desc[UR36][R4.64+0x1d2], R141 ;  /* 0x0001d28d04003986 */ /* 0x000fe2000c101524 */
[----:B0-----:R-:W-:-:S02]  /*15f70*/  @P2 IMAD.MOV.U32 R6, RZ, RZ, R8 ;  /* 0x000000ffff062224 */ /* 0x001fc400078e0008 */
[----:B------:R-:W-:Y:S01]  /*15f80*/  @P2 IMAD.MOV.U32 R7, RZ, RZ, R9 ;  /* 0x000000ffff072224 */ /* 0x000fe200078e0009 */
[C---:B------:R-:W-:Y:S01]  /*15f90*/  ISETP.GT.AND P3, PT, R0.reuse, 0xf1, P1 ;  /* 0x000000f10000780c */ /* 0x040fe20000f64270 */
[----:B------:R-:W-:Y:S01]  /*15fa0*/  FMUL R145, R145, R2 ;  /* 0x0000000291917220 */ /* 0x000fe20000400000 */
[----:B------:R-:W-:Y:S02]  /*15fb0*/  F2FP.BF16.F32.PACK_AB R143, RZ, R143 ;  /* 0x0000008fff8f723e */ /* 0x000fe400000010ff */
[----:B------:R0:W-:Y:S01]  /*15fc0*/  @P2 STG.E.U16 desc[UR36][R6.64+0x1d0], R142 ;  /* 0x0001d08e06002986 */ /* 0x0001e2000c101524 */
[----:B------:R-:W-:Y:S02]  /*15fd0*/  F2FP.BF16.F32.PACK_AB R144, RZ, R144 ;  /* 0x00000090ff90723e */ /* 0x000fe400000010ff */
[----:B------:R-:W-:Y:S02]  /*15fe0*/  ISETP.GT.AND P2, PT, R0, 0xf0, P0 ;  /* 0x000000f00000780c */ /* 0x000fe40000744270 */
[----:B------:R-:W-:Y:S01]  /*15ff0*/  F2FP.BF16.F32.PACK_AB R145, RZ, R145 ;  /* 0x00000091ff91723e */ /* 0x000fe200000010ff */
[----:B0-----:R-:W-:-:S02]  /*16000*/  @P5 IMAD.MOV.U32 R6, RZ, RZ, R8 ;  /* 0x000000ffff065224 */ /* 0x001fc400078e0008 */
[----:B------:R-:W-:Y:S02]  /*16010*/  @P5 IMAD.MOV.U32 R7, RZ, RZ, R9 ;  /* 0x000000ffff075224 */ /* 0x000fe400078e0009 */
[----:B------:R-:W-:-:S03]  /*16020*/  FMUL R146, R146, R2 ;  /* 0x0000000292927220 */ /* 0x000fc60000400000 */
[----:B------:R0:W-:Y:S04]  /*16030*/  @P5 STG.E.U16 desc[UR36][R6.64+0x1d2], R143 ;  /* 0x0001d28f06005986 */ /* 0x0001e8000c101524 */
[----:B------:R-:W-:Y:S01]  /*16040*/  @P4 STG.E.U16 desc[UR36][R4.64+0x1e0], R144 ;  /* 0x0001e09004004986 */ /* 0x000fe2000c101524 */
[----:B------:R-:W-:-:S03]  /*16050*/  ISETP.GT.AND P4, PT, R0, 0xf1, P0 ;  /* 0x000000f10000780c */ /* 0x000fc60000784270 */
[----:B------:R-:W-:Y:S01]  /*16060*/  @P3 STG.E.U16 desc[UR36][R4.64+0x1e2], R145 ;  /* 0x0001e29104003986 */ /* 0x000fe2000c101524 */
[C---:B------:R-:W-:Y:S02]  /*16070*/  ISETP.GT.AND P3, PT, R0.reuse, 0xf8, P1 ;  /* 0x000000f80000780c */ /* 0x040fe40000f64270 */
[C---:B------:R-:W-:Y:S01]  /*16080*/  ISETP.GT.AND P1, PT, R0.reuse, 0xf9, P1 ;  /* 0x000000f90000780c */ /* 0x040fe20000f24270 */
[----:B0-----:R-:W-:Y:S01]  /*16090*/  @P2 IMAD.MOV.U32 R6, RZ, RZ, R8 ;  /* 0x000000ffff062224 */ /* 0x001fe200078e0008 */
[----:B------:R-:W-:Y:S01]  /*160a0*/  F2FP.BF16.F32.PACK_AB R146, RZ, R146 ;  /* 0x00000092ff92723e */ /* 0x000fe200000010ff */
[-C--:B------:R-:W-:Y:S01]  /*160b0*/  FMUL R147, R147, R2.reuse ;  /* 0x0000000293937220 */ /* 0x080fe20000400000 */
[----:B------:R-:W-:Y:S02]  /*160c0*/  ISETP.GT.AND P5, PT, R0, 0xf8, P0 ;  /* 0x000000f80000780c */ /* 0x000fe400007a4270 */
[----:B------:R-:W-:Y:S01]  /*160d0*/  @P2 MOV R7, R9 ;  /* 0x0000000900072202 */ /* 0x000fe20000000f00 */
[-C--:B------:R-:W-:Y:S01]  /*160e0*/  FMUL R148, R148, R2.reuse ;  /* 0x0000000294947220 */ /* 0x080fe20000400000 */
[----:B------:R-:W-:Y:S01]  /*160f0*/  FMUL R149, R149, R2 ;  /* 0x0000000295957220 */ /* 0x000fe20000400000 */
[----:B------:R-:W-:-:S02]  /*16100*/  ISETP.GT.AND P0, PT, R0, 0xf9, P0 ;  /* 0x000000f90000780c */ /* 0x000fc40000704270 */
[----:B------:R0:W-:Y:S01]  /*16110*/  @P2 STG.E.U16 desc[UR36][R6.64+0x1e0], R146 ;  /* 0x0001e09206002986 */ /* 0x0001e2000c101524 */
[----:B------:R-:W-:Y:S01]  /*16120*/  F2FP.BF16.F32.PACK_AB R147, RZ, R147 ;  /* 0x00000093ff93723e */ /* 0x000fe200000010ff */
[----:B------:R-:W-:Y:S01]  /*16130*/  FMUL R150, R150, R2 ;  /* 0x0000000296967220 */ /* 0x000fe20000400000 */
[----:B------:R-:W-:Y:S02]  /*16140*/  F2FP.BF16.F32.PACK_AB R148, RZ, R148 ;  /* 0x00000094ff94723e */ /* 0x000fe400000010ff */
[----:B------:R-:W-:Y:S01]  /*16150*/  F2FP.BF16.F32.PACK_AB R149, RZ, R149 ;  /* 0x00000095ff95723e */ /* 0x000fe200000010ff */
[----:B------:R-:W-:Y:S01]  /*16160*/  FMUL R151, R151, R2 ;  /* 0x0000000297977220 */ /* 0x000fe20000400000 */
[----:B0-----:R-:W-:Y:S02]  /*16170*/  @P4 IMAD.MOV.U32 R6, RZ, RZ, R8 ;  /* 0x000000ffff064224 */ /* 0x001fe400078e0008 */
[----:B------:R-:W-:Y:S01]  /*16180*/  @P4 IMAD.MOV.U32 R7, RZ, RZ, R9 ;  /* 0x000000ffff074224 */ /* 0x000fe200078e0009 */
[----:B------:R-:W-:-:S04]  /*16190*/  F2FP.BF16.F32.PACK_AB R150, RZ, R150 ;  /* 0x00000096ff96723e */ /* 0x000fc800000010ff */
[----:B------:R-:W-:Y:S01]  /*161a0*/  @P4 STG.E.U16 desc[UR36][R6.64+0x1e2], R147 ;  /* 0x0001e29306004986 */ /* 0x000fe2000c101524 */
[----:B------:R-:W-:-:S03]  /*161b0*/  F2FP.BF16.F32.PACK_AB R151, RZ, R151 ;  /* 0x00000097ff97723e */ /* 0x000fc600000010ff */
[----:B------:R-:W-:Y:S04]  /*161c0*/  @P3 STG.E.U16 desc[UR36][R4.64+0x1f0], R148 ;  /* 0x0001f09404003986 */ /* 0x000fe8000c101524 */
[----:B------:R0:W-:Y:S02]  /*161d0*/  @P1 STG.E.U16 desc[UR36][R4.64+0x1f2], R149 ;  /* 0x0001f29504001986 */ /* 0x0001e4000c101524 */
[----:B0-----:R-:W-:Y:S02]  /*161e0*/  @P5 IMAD.MOV.U32 R4, RZ, RZ, R8 ;  /* 0x000000ffff045224 */ /* 0x001fe400078e0008 */
[----:B------:R-:W-:-:S05]  /*161f0*/  @P5 IMAD.MOV.U32 R5, RZ, RZ, R9 ;  /* 0x000000ffff055224 */ /* 0x000fca00078e0009 */
[----:B------:R0:W-:Y:S04]  /*16200*/  @P5 STG.E.U16 desc[UR36][R4.64+0x1f0], R150 ;  /* 0x0001f09604005986 */ /* 0x0001e8000c101524 */
[----:B------:R0:W-:Y:S02]  /*16210*/  @P0 STG.E.U16 desc[UR36][R8.64+0x1f2], R151 ;  /* 0x0001f29708000986 */ /* 0x0001e4000c101524 */
.L_x_542:
[----:B------:R-:W-:Y:S05]  /*16220*/  BSYNC B0 ;  /* 0x0000000000007941 */ /* 0x000fea0003800000 */
.L_x_34:
[----:B0-----:R-:W2:Y:S04]  /*16230*/  LDL.LU R5, [R1+0x200] ;  /* 0x0002000001057983 */ /* 0x001ea80000300800 */
[----:B------:R-:W2:Y:S01]  /*16240*/  LDL.LU R4, [R1+0x204] ;  /* 0x0002040001047983 */ /* 0x000ea20000300800 */
[----:B------:R-:W-:Y:S01]  /*16250*/  ULDC UR4, c[0x0][0xc] ;  /* 0x0000030000047ab9 */ /* 0x000fe20000000800 */
[----:B------:R-:W-:Y:S01]  /*16260*/  ULDC UR5, c[0x0][0x10] ;  /* 0x0000040000057ab9 */ /* 0x000fe20000000800 */
[----:B-----5:R-:W2:Y:S01]  /*16270*/  LDC R3, c[0x0][0x14] ;  /* 0x00000500ff037b82 */ /* 0x020ea20000000800 */
[----:B------:R-:W-:Y:S01]  /*16280*/  UIMAD.WIDE.U32 UR4, UR4, UR5, URZ ;  /* 0x00000005040472a5 */ /* 0x000fe2000f8e003f */
[----:B----4-:R-:W-:Y:S01]  /*16290*/  PRMT R0, RZ, 0x7610, R0 ;  /* 0x00007610ff007816 */ /* 0x010fe20000000000 */
[----:B------:R-:W-:Y:S01]  /*162a0*/  UMOV UR42, 0xffffffff ;  /* 0xffffffff002a7882 */ /* 0x000fe20000000000 */
[----:B------:R-:W-:-:S03]  /*162b0*/  UMOV UR43, 0xffffffff ;  /* 0xffffffff002b7882 */ /* 0x000fc60000000000 */
[----:B--2---:R-:W-:-:S04]  /*162c0*/  IMAD.WIDE.U32 R4, R3, UR4, R4 ;  /* 0x0000000403047c25 */ /* 0x004fc8000f8e0004 */
[----:B------:R-:W-:Y:S01]  /*162d0*/  IMAD R3, R3, UR5, RZ ;  /* 0x0000000503037c24 */ /* 0x000fe2000f8e02ff */
[----:B------:R-:W-:Y:S01]  /*162e0*/  MOV R7, R4 ;  /* 0x0000000400077202 */ /* 0x000fe20000000f00 */
[----:B------:R-:W-:Y:S02]  /*162f0*/  ULDC.64 UR4, c[0x0][0x650] ;  /* 0x0001940000047ab9 */ /* 0x000fe40000000a00 */
[----:B------:R-:W-:Y:S01]  /*16300*/  IMAD.IADD R6, R5, 0x1, R3 ;  /* 0x0000000105067824 */ /* 0x000fe200078e0203 */
[----:B------:R-:W-:-:S04]  /*16310*/  ISETP.GE.U32.AND P0, PT, R4, UR4, PT ;  /* 0x0000000404007c0c */ /* 0x000fc8000bf06070 */
[----:B------:R0:W-:Y:S01]  /*16320*/  STL [R1+0x200], R6 ;  /* 0x0002000601007387 */ /* 0x0001e20000100800 */
[----:B------:R-:W-:-:S03]  /*16330*/  ISETP.GE.U32.AND.EX P0, PT, R6, UR5, PT, P0 ;  /* 0x0000000506007c0c */ /* 0x000fc6000bf06100 */
[----:B------:R0:W-:Y:S10]  /*16340*/  STL [R1+0x204], R7 ;  /* 0x0002040701007387 */ /* 0x0001f40000100800 */
[----:B0-----:R-:W-:Y:S05]  /*16350*/  @P0 BRA `(.L_x_543) ;  /* 0x0000000400880947 */ /* 0x001fea0003800000 */
[----:B------:R-:W0:Y:S01]  /*16360*/  S2UR UR6, SR_CTAID.X ;  /* 0x00000000000679c3 */ /* 0x000e220000002500 */
[----:B------:R-:W-:Y:S01]  /*16370*/  ULDC.64 UR12, c[0x0][0x628] ;  /* 0x00018a00000c7ab9 */ /* 0x000fe20000000a00 */
[----:B------:R-:W-:Y:S01]  /*16380*/  ULDC UR4, c[0x0][0x150] ;  /* 0x0000540000047ab9 */ /* 0x000fe20000000800 */
[----:B------:R-:W-:Y:S01]  /*16390*/  ISETP.NE.U32.AND P0, PT, RZ, UR12, PT ;  /* 0x0000000cff007c0c */ /* 0x000fe2000bf05070 */
[----:B------:R-:W-:Y:S01]  /*163a0*/  ULDC UR15, c[0x0][0x630] ;  /* 0x00018c00000f7ab9 */ /* 0x000fe20000000800 */
[C---:B------:R-:W-:Y:S01]  /*163b0*/  R2UR UR16, R7.reuse ;  /* 0x00000000071072ca */ /* 0x040fe200000e0000 */
[----:B------:R-:W-:Y:S01]  /*163c0*/  ULDC UR19, c[0x0][0x154] ;  /* 0x0000550000137ab9 */ /* 0x000fe20000000800 */
[----:B------:R-:W-:Y:S01]  /*163d0*/  ISETP.NE.AND.EX P0, PT, RZ, UR13, PT, P0 ;  /* 0x0000000dff007c0c */ /* 0x000fe2000bf05300 */
[----:B------:R-:W2:Y:S01]  /*163e0*/  S2UR UR18, SR_CTAID.Y ;  /* 0x00000000001279c3 */ /* 0x000ea20000002600 */
[----:B------:R-:W-:Y:S02]  /*163f0*/  R2UR UR17, R6 ;  /* 0x00000000061172ca */ /* 0x000fe400000e0000 */
[----:B------:R-:W-:-:S02]  /*16400*/  R2UR UR10, R7 ;  /* 0x00000000070a72ca */ /* 0x000fc400000e0000 */
[----:B------:R-:W-:Y:S02]  /*16410*/  R2UR UR11, R6 ;  /* 0x00000000060b72ca */ /* 0x000fe400000e0000 */
[----:B0-----:R-:W-:-:S05]  /*16420*/  I2FP.F32.U32 R0, UR6 ;  /* 0x0000000600007c45 */ /* 0x001fca0008201000 */
[----:B------:R-:W-:-:S04]  /*16430*/  FMUL R0, R0, UR4 ;  /* 0x0000000400007c20 */ /* 0x000fc80008400000 */
[----:B------:R0:W4:Y:S01]  /*16440*/  F2I.U32.TRUNC.NTZ R3, R0 ;  /* 0x0000000000037305 */ /* 0x000122000020f000 */
[----:B--2---:R-:W-:Y:S05]  /*16450*/  @!P0 BRA `(.L_x_544) ;  /* 0x0000000000308947 */ /* 0x004fea0003800000 */
        /* <DEDUP_REMOVED lines=12> */
.L_x_544:
[----:B------:R-:W-:Y:S01]  /*16520*/  USHF.R.U64 UR43, UR10, UR15, UR11 ;  /* 0x0000000f0a2b7299 */ /* 0x000fe2000800120b */
[----:B0-----:R-:W-:Y:S01]  /*16530*/  I2FP.F32.U32 R0, UR18 ;  /* 0x0000001200007c45 */ /* 0x001fe20008201000 */
[----:B------:R-:W-:Y:S02]  /*16540*/  USHF.R.U32.HI UR4, URZ, UR15, UR11 ;  /* 0x0000000f3f047299 */ /* 0x000fe4000801160b */
[----:B------:R-:W-:Y:S02]  /*16550*/  UIADD3 UR10, UP0, URZ, -UR43, URZ ;  /* 0x8000002b3f0a7290 */ /* 0x000fe4000ff1e03f */
[----:B------:R-:W-:Y:S01]  /*16560*/  FMUL R0, R0, UR19 ;  /* 0x0000001300007c20 */ /* 0x000fe20008400000 */
[----:B------:R-:W-:Y:S01]  /*16570*/  ULDC.64 UR12, c[0x0][0x620] ;  /* 0x00018800000c7ab9 */ /* 0x000fe20000000a00 */
[----:B------:R-:W-:Y:S01]  /*16580*/  UIADD3.X UR4, URZ, ~UR4, URZ, UP0, !UPT ;  /* 0x800000043f047290 */ /* 0x000fe200087fe43f */
[----:B------:R-:W-:Y:S01]  /*16590*/  UMOV UR8, UR16 ;  /* 0x0000001000087c82 */ /* 0x000fe20008000000 */
[----:B------:R-:W-:-:S02]  /*165a0*/  UMOV UR9, UR17 ;  /* 0x0000001100097c82 */ /* 0x000fc40008000000 */
[----:B------:R-:W-:Y:S01]  /*165b0*/  UIMAD UR4, UR4, UR12, URZ ;  /* 0x0000000c040472a4 */ /* 0x000fe2000f8e023f */
[----:B------:R-:W0:Y:S01]  /*165c0*/  F2I.U32.TRUNC.NTZ R0, R0 ;  /* 0x0000000000007305 */ /* 0x000e22000020f000 */
[----:B------:R-:W-:Y:S01]  /*165d0*/  UIMAD.WIDE.U32 UR8, UR10, UR12, UR8 ;  /* 0x0000000c0a0872a5 */ /* 0x000fe2000f8e0008 */
[----:B----4-:R-:W-:Y:S01]  /*165e0*/  R2UR UR12, R3 ;  /* 0x00000000030c72ca */ /* 0x010fe200000e0000 */
[----:B------:R-:W-:Y:S01]  /*165f0*/  UIMAD UR10, UR10, UR13, UR4 ;  /* 0x0000000d0a0a72a4 */ /* 0x000fe2000f8e0204 */
[----:B------:R-:W-:Y:S01]  /*16600*/  ULDC UR11, c[0x0][0x618] ;  /* 0x00018600000b7ab9 */ /* 0x000fe20000000800 */
[----:B------:R-:W-:Y:S02]  /*16610*/  ULDC UR21, c[0x0][0x658] ;  /* 0x0001960000157ab9 */ /* 0x000fe40000000800 */
[----:B------:R-:W-:Y:S01]  /*16620*/  UIADD3 UR9, UR9, UR10, URZ ;  /* 0x0000000a09097290 */ /* 0x000fe2000fffe03f */
[----:B------:R-:W-:Y:S01]  /*16630*/  UMOV UR15, 0xffffffff ;  /* 0xffffffff000f7882 */ /* 0x000fe20000000000 */
[----:B------:R-:W-:Y:S01]  /*16640*/  ULDC.64 UR4, c[0x0][0x640] ;  /* 0x0001900000047ab9 */ /* 0x000fe20000000a00 */
[----:B------:R-:W-:Y:S01]  /*16650*/  USHF.L.U32 UR15, UR15, UR21, URZ ;  /* 0x000000150f0f7299 */ /* 0x000fe2000800063f */
[----:B------:R-:W-:Y:S01]  /*16660*/  ISETP.NE.U32.AND P0, PT, RZ, UR4, PT ;  /* 0x00000004ff007c0c */ /* 0x000fe2000bf05070 */
[----:B------:R-:W-:-:S02]  /*16670*/  USHF.R.U64 UR16, UR8, UR11, UR9 ;  /* 0x0000000b08107299 */ /* 0x000fc40008001209 */
[----:B------:R-:W-:Y:S01]  /*16680*/  USHF.R.U32.HI UR8, URZ, UR11, UR9 ;  /* 0x0000000b3f087299 */ /* 0x000fe20008011609 */
[----:B0-----:R-:W-:Y:S01]  /*16690*/  R2UR UR14, R0 ;  /* 0x00000000000e72ca */ /* 0x001fe200000e0000 */
[----:B------:R-:W-:Y:S01]  /*166a0*/  ULDC UR17, c[0x0][0x608] ;  /* 0x0001820000117ab9 */ /* 0x000fe20000000800 */
[----:B------:R-:W-:Y:S01]  /*166b0*/  ULOP3.LUT UR41, URZ, UR15, URZ, 0x33, !UPT ;  /* 0x0000000f3f297292 */ /* 0x000fe2000f8e333f */
[----:B------:R-:W-:Y:S01]  /*166c0*/  ISETP.NE.AND.EX P0, PT, RZ, UR5, PT, P0 ;  /* 0x00000005ff007c0c */ /* 0x000fe2000bf05300 */
[----:B------:R-:W-:Y:S02]  /*166d0*/  USHF.R.U64 UR15, UR16, UR17, UR8 ;  /* 0x00000011100f7299 */ /* 0x000fe40008001208 */
[----:B------:R-:W-:Y:S02]  /*166e0*/  USHF.R.U32.HI UR8, URZ, UR17, UR8 ;  /* 0x000000113f087299 */ /* 0x000fe40008011608 */
[----:B------:R-:W-:Y:S02]  /*166f0*/  UIADD3 UR12, -UR12, URZ, URZ ;  /* 0x0000003f0c0c7290 */ /* 0x000fe4000fffe13f */
[----:B------:R-:W-:Y:S01]  /*16700*/  USHF.R.U64 UR17, UR15, UR21, UR8 ;  /* 0x000000150f117299 */ /* 0x000fe20008001208 */
[----:B------:R-:W-:Y:S01]  /*16710*/  UMOV UR19, 0x1 ;  /* 0x0000000100137882 */ /* 0x000fe20000000000 */
[----:B------:R-:W-:Y:S01]  /*16720*/  ULDC UR13, c[0x0][0x144] ;  /* 0x00005100000d7ab9 */ /* 0x000fe20000000800 */
[----:B------:R-:W-:Y:S01]  /*16730*/  ULDC UR7, c[0x0][0x600] ;  /* 0x0001800000077ab9 */ /* 0x000fe20000000800 */
[----:B------:R-:W-:-:S02]  /*16740*/  USHF.L.U32 UR24, UR19, UR21, URZ ;  /* 0x0000001513187299 */ /* 0x000fc4000800063f */
[----:B------:R-:W-:Y:S02]  /*16750*/  USHF.R.U32.HI UR8, URZ, UR21, UR8 ;  /* 0x000000153f087299 */ /* 0x000fe40008011608 */
[----:B------:R-:W-:Y:S02]  /*16760*/  UIMAD UR21, UR13, UR12, UR6 ;  /* 0x0000000c0d1572a4 */ /* 0x000fe4000f8e0206 */
[----:B------:R-:W-:Y:S02]  /*16770*/  UIADD3 UR20, UR7, -0x1, URZ ;  /* 0xffffffff07147890 */ /* 0x000fe4000fffe03f */
[----:B------:R-:W-:Y:S01]  /*16780*/  UIADD3 UR19, -UR14, URZ, URZ ;  /* 0x0000003f0e137290 */ /* 0x000fe2000fffe13f */
[----:B------:R-:W-:Y:S01]  /*16790*/  ULDC UR25, c[0x0][0x148] ;  /* 0x0000520000197ab9 */ /* 0x000fe20000000800 */
[----:B------:R-:W-:Y:S01]  /*167a0*/  ULDC UR22, c[0x0][0x648] ;  /* 0x0001920000167ab9 */ /* 0x000fe20000000800 */
[----:B------:R-:W-:Y:S01]  /*167b0*/  ULDC UR23, c[0x0][0x638] ;  /* 0x00018e0000177ab9 */ /* 0x000fe20000000800 */
        /* <DEDUP_REMOVED lines=14> */
.L_x_545:
[----:B------:R-:W-:Y:S01]  /*168a0*/  UISETP.NE.AND UP0, UPT, UR45, URZ, UPT ;  /* 0x0000003f2d00728c */ /* 0x000fe2000bf05270 */
[----:B------:R-:W-:Y:S01]  /*168b0*/  IMAD.MOV.U32 R0, RZ, RZ, 0x1 ;  /* 0x00000001ff007424 */ /* 0x000fe200078e00ff */
[----:B------:R-:W-:Y:S02]  /*168c0*/  USHF.R.U64 UR4, UR6, UR22, UR8 ;  /* 0x0000001606047299 */ /* 0x000fe40008001208 */
[----:B------:R-:W-:Y:S02]  /*168d0*/  ULOP3.LUT UR41, UR15, UR41, URZ, 0xc0, !UPT ;  /* 0x000000290f297292 */ /* 0x000fe4000f8ec03f */
[----:B------:R-:W-:Y:S02]  /*168e0*/  UIADD3 UR5, -UR4, URZ, URZ ;  /* 0x0000003f04057290 */ /* 0x000fe4000fffe13f */
[----:B------:R-:W-:Y:S02]  /*168f0*/  UIMAD UR41, UR24, UR4, UR41 ;  /* 0x00000004182972a4 */ /* 0x000fe4000f8e0229 */
[----:B------:R-:W-:-:S02]  /*16900*/  ULOP3.LUT UR16, UR16, UR20, URZ, 0xc0, !UPT ;  /* 0x0000001410107292 */ /* 0x000fc4000f8ec03f */
[----:B------:R-:W-:Y:S02]  /*16910*/  @UP0 UIMAD UR21, UR25, UR19, UR18 ;  /* 0x00000013191502a4 */ /* 0x000fe4000f8e0212 */
[----:B------:R-:W-:-:S03]  /*16920*/  UIMAD UR4, UR5, UR23, UR17 ;  /* 0x00000017050472a4 */ /* 0x000fc6000f8e0211 */
[----:B------:R-:W-:Y:S01]  /*16930*/  ULDC UR5, c[0x0][0x610] ;  /* 0x0001840000057ab9 */ /* 0x000fe20000000800 */
[----:B------:R-:W-:Y:S02]  /*16940*/  UIMAD UR4, UR4, UR7, UR16 ;  /* 0x00000007040472a4 */ /* 0x000fe4000f8e0210 */
[----:B------:R-:W-:-:S04]  /*16950*/  UIMAD UR41, UR41, UR5, UR21 ;  /* 0x00000005292972a4 */ /* 0x000fc8000f8e0215 */
[----:B------:R-:W-:Y:S02]  /*16960*/  USEL UR42, UR4, UR41, !UP0 ;  /* 0x00000029042a7287 */ /* 0x000fe4000c000000 */
[----:B------:R-:W-:-:S12]  /*16970*/  USEL UR41, UR41, UR4, !UP0 ;  /* 0x0000000429297287 */ /* 0x000fd8000c000000 */
.L_x_543:
[----:B------:R-:W-:-:S13]  /*16980*/  LOP3.LUT P0, RZ, R0, 0xff, RZ, 0xc0, !PT ;  /* 0x000000ff00ff7812 */ /* 0x000fda000780c0ff */
[----:B------:R-:W-:Y:S05]  /*16990*/  @P0 BRA `(.L_x_546) ;  /* 0xfffffea800800947 */ /* 0x000fea000383ffff */
[----:B------:R-:W-:Y:S05]  /*169a0*/  EXIT ;  /* 0x000000000000794d */ /* 0x000fea0003800000 */
.L_x_7:
[----:B------:R-:W2:Y:S01]  /*169b0*/  LDL R5, [R1+0x204] ;  /* 0x0002040001057983 */ /* 0x000ea20000100800 */
[----:B------:R-:W-:-:S03]  /*169c0*/  ULDC.64 UR4, c[0x0][0x650] ;  /* 0x0001940000047ab9 */ /* 0x000fc60000000a00 */
[----:B------:R-:W3:Y:S01]  /*169d0*/  LDL R4, [R1+0x200] ;  /* 0x0002000001047983 */ /* 0x000ee20000100800 */
[----:B------:R-:W-:Y:S01]  /*169e0*/  PRMT R0, RZ, 0x7610, R0 ;  /* 0x00007610ff007816 */ /* 0x000fe20000000000 */
[----:B------:R-:W-:Y:S02]  /*169f0*/  IMAD.MOV.U32 R3, RZ, RZ, -0x1 ;  /* 0xffffffffff037424 */ /* 0x000fe400078e00ff */
[----:B------:R-:W-:Y:S02]  /*16a00*/  IMAD.MOV.U32 R2, RZ, RZ, -0x1 ;  /* 0xffffffffff027424 */ /* 0x000fe400078e00ff */
[----:B------:R-:W-:Y:S01]  /*16a10*/  IMAD.MOV.U32 R10, RZ, RZ, -0x1 ;  /* 0xffffffffff0a7424 */ /* 0x000fe200078e00ff */
[----:B--2---:R-:W-:-:S04]  /*16a20*/  ISETP.GE.U32.AND P0, PT, R5, UR4, PT ;  /* 0x0000000405007c0c */ /* 0x004fc8000bf06070 */
[----:B---3--:R-:W-:-:S13]  /*16a30*/  ISETP.GE.U32.AND.EX P0, PT, R4, UR5, PT, P0 ;  /* 0x0000000504007c0c */ /* 0x008fda000bf06100 */
        /* <DEDUP_REMOVED lines=21> */
.L_x_548:
[----:B------:R-:W-:Y:S01]  /*16b90*/  USHF.R.U64 UR4, UR14, UR19, UR15 ;  /* 0x000000130e047299 */ /* 0x000fe2000800120f */
[----:B------:R-:W-:Y:S01]  /*16ba0*/  R2UR UR7, R4 ;  /* 0x00000000040772ca */ /* 0x000fe200000e0000 */
[----:B------:R-:W-:Y:S02]  /*16bb0*/  USHF.R.U32.HI UR5, URZ, UR19, UR15 ;  /* 0x000000133f057299 */ /* 0x000fe4000801160f */
[----:B------:R-:W-:Y:S01]  /*16bc0*/  UIADD3 UR13, UP0, URZ, -UR4, URZ ;  /* 0x800000043f0d7290 */ /* 0x000fe2000ff1e03f */
[----:B------:R-:W-:Y:S01]  /*16bd0*/  ULDC.64 UR14, c[0x0][0x620] ;  /* 0x00018800000e7ab9 */ /* 0x000fe20000000a00 */
[----:B------:R-:W-:Y:S02]  /*16be0*/  UMOV UR6, UR20 ;  /* 0x0000001400067c82 */ /* 0x000fe40008000000 */
[----:B------:R-:W-:Y:S02]  /*16bf0*/  UIADD3.X UR5, URZ, ~UR5, URZ, UP0, !UPT ;  /* 0x800000053f057290 */ /* 0x000fe400087fe43f */
[----:B------:R-:W-:-:S02]  /*16c00*/  UISETP.NE.AND UP1, UPT, UR45, URZ, UPT ;  /* 0x0000003f2d00728c */ /* 0x000fc4000bf25270 */
[----:B------:R-:W-:Y:S02]  /*16c10*/  UIMAD UR5, UR5, UR14, URZ ;  /* 0x0000000e050572a4 */ /* 0x000fe4000f8e023f */
[----:B------:R-:W-:Y:S02]  /*16c20*/  UIMAD.WIDE.U32 UR6, UR13, UR14, UR6 ;  /* 0x0000000e0d0672a5 */ /* 0x000fe4000f8e0006 */
[----:B------:R-:W-:Y:S01]  /*16c30*/  UIMAD UR5, UR13, UR15, UR5 ;  /* 0x0000000f0d0572a4 */ /* 0x000fe2000f8e0205 */
[----:B------:R-:W-:Y:S02]  /*16c40*/  ULDC UR14, c[0x0][0x608] ;  /* 0x00018200000e7ab9 */ /* 0x000fe40000000800 */
[----:B------:R-:W-:Y:S01]  /*16c50*/  ULDC UR13, c[0x0][0x618] ;  /* 0x00018600000d7ab9 */ /* 0x000fe20000000800 */
[----:B------:R-:W-:Y:S01]  /*16c60*/  UIADD3 UR5, UR7, UR5, URZ ;  /* 0x0000000507057290 */ /* 0x000fe2000fffe03f */
[----:B------:R-:W-:Y:S01]  /*16c70*/  ULDC UR22, c[0x0][0x658] ;  /* 0x0001960000167ab9 */ /* 0x000fe20000000800 */
[----:B------:R-:W-:-:S02]  /*16c80*/  @UP1 UIMAD UR8, UR11, UR12, UR10 ;  /* 0x0000000c0b0812a4 */ /* 0x000fc4000f8e020a */
[----:B------:R-:W-:Y:S02]  /*16c90*/  USHF.R.U64 UR17, UR6, UR13, UR5 ;  /* 0x0000000d06117299 */ /* 0x000fe40008001205 */
[----:B------:R-:W-:Y:S01]  /*16ca0*/  USHF.R.U32.HI UR5, URZ, UR13, UR5 ;  /* 0x0000000d3f057299 */ /* 0x000fe20008011605 */
[----:B------:R-:W-:Y:S01]  /*16cb0*/  ULDC.64 UR6, c[0x0][0x640] ;  /* 0x0001900000067ab9 */ /* 0x000fe20000000a00 */
[----:B------:R-:W-:Y:S01]  /*16cc0*/  UMOV UR10, 0xffffffff ;  /* 0xffffffff000a7882 */ /* 0x000fe20000000000 */
[----:B------:R-:W-:Y:S01]  /*16cd0*/  ISETP.NE.U32.AND P0, PT, RZ, UR6, PT ;  /* 0x00000006ff007c0c */ /* 0x000fe2000bf05070 */
[----:B------:R-:W-:Y:S02]  /*16ce0*/  USHF.R.U64 UR18, UR17, UR14, UR5 ;  /* 0x0000000e11127299 */ /* 0x000fe40008001205 */
[----:B------:R-:W-:Y:S01]  /*16cf0*/  USHF.R.U32.HI UR5, URZ, UR14, UR5 ;  /* 0x0000000e3f057299 */ /* 0x000fe20008011605 */
[----:B------:R-:W-:Y:S01]  /*16d00*/  ISETP.NE.AND.EX P0, PT, RZ, UR7, PT, P0 ;  /* 0x00000007ff007c0c */ /* 0x000fe2000bf05300 */
[----:B------:R-:W-:-:S02]  /*16d10*/  USHF.L.U32 UR11, UR10, UR22, URZ ;  /* 0x000000160a0b7299 */ /* 0x000fc4000800063f */
[----:B------:R-:W-:Y:S01]  /*16d20*/  USHF.R.U64 UR19, UR18, UR22, UR5 ;  /* 0x0000001612137299 */ /* 0x000fe20008001205 */
[----:B------:R-:W-:Y:S01]  /*16d30*/  ULDC UR20, c[0x0][0x600] ;  /* 0x0001800000147ab9 */ /* 0x000fe20000000800 */
[----:B------:R-:W-:Y:S02]  /*16d40*/  USHF.R.U32.HI UR10, URZ, UR22, UR5 ;  /* 0x000000163f0a7299 */ /* 0x000fe40008011605 */
[----:B------:R-:W-:Y:S02]  /*16d50*/  UIADD3 UR21, UR20, -0x1, URZ ;  /* 0xffffffff14157890 */ /* 0x000fe4000fffe03f */
[----:B------:R-:W-:Y:S01]  /*16d60*/  ULOP3.LUT UR26, URZ, UR11, URZ, 0x33, !UPT ;  /* 0x0000000b3f1a7292 */ /* 0x000fe2000f8e333f */
        /* <DEDUP_REMOVED lines=17> */
.L_x_549:
[----:B------:R-:W-:Y:S01]  /*16e80*/  USHF.R.U64 UR6, UR5, UR23, UR10 ;  /* 0x0000001705067299 */ /* 0x000fe2000800120a */
[----:B------:R-:W-:Y:S01]  /*16e90*/  IMAD.MOV.U32 R0, RZ, RZ, 0x1 ;  /* 0x00000001ff007424 */ /* 0x000fe200078e00ff */
[----:B------:R-:W-:Y:S01]  /*16ea0*/  USHF.L.U32 UR25, UR25, UR22, URZ ;  /* 0x0000001619197299 */ /* 0x000fe2000800063f */
[----:B------:R-:W-:Y:S01]  /*16eb0*/  MOV R10, UR4 ;  /* 0x00000004000a7c02 */ /* 0x000fe20008000f00 */
[----:B------:R-:W-:Y:S02]  /*16ec0*/  ULOP3.LUT UR5, UR18, UR26, URZ, 0xc0, !UPT ;  /* 0x0000001a12057292 */ /* 0x000fe4000f8ec03f */
[----:B------:R-:W-:Y:S02]  /*16ed0*/  UIADD3 UR7, -UR6, URZ, URZ ;  /* 0x0000003f06077290 */ /* 0x000fe4000fffe13f */
[----:B------:R-:W-:Y:S02]  /*16ee0*/  UIMAD UR6, UR25, UR6, UR5 ;  /* 0x00000006190672a4 */ /* 0x000fe4000f8e0205 */
[----:B------:R-:W-:-:S02]  /*16ef0*/  ULOP3.LUT UR17, UR17, UR21, URZ, 0xc0, !UPT ;  /* 0x0000001511117292 */ /* 0x000fc4000f8ec03f */
[----:B------:R-:W-:Y:S02]  /*16f00*/  UIMAD UR5, UR7, UR24, UR19 ;  /* 0x00000018070572a4 */ /* 0x000fe4000f8e0213 */
[----:B------:R-:W-:Y:S01]  /*16f10*/  UISETP.NE.AND UP0, UPT, UR45, URZ, UPT ;  /* 0x0000003f2d00728c */ /* 0x000fe2000bf05270 */
[----:B------:R-:W-:Y:S01]  /*16f20*/  ULDC UR7, c[0x0][0x610] ;  /* 0x0001840000077ab9 */ /* 0x000fe20000000800 */
[----:B------:R-:W-:Y:S02]  /*16f30*/  UIMAD UR5, UR5, UR20, UR17 ;  /* 0x00000014050572a4 */ /* 0x000fe4000f8e0211 */
[----:B------:R-:W-:-:S04]  /*16f40*/  UIMAD UR8, UR6, UR7, UR8 ;  /* 0x00000007060872a4 */ /* 0x000fc8000f8e0208 */
[----:B------:R-:W-:Y:S02]  /*16f50*/  USEL UR6, UR5, UR8, !UP0 ;  /* 0x0000000805067287 */ /* 0x000fe4000c000000 */
[----:B------:R-:W-:-:S04]  /*16f60*/  USEL UR8, UR8, UR5, !UP0 ;  /* 0x0000000508087287 */ /* 0x000fc8000c000000 */
[----:B------:R-:W-:Y:S02]  /*16f70*/  IMAD.U32 R2, RZ, RZ, UR6 ;  /* 0x00000006ff027e24 */ /* 0x000fe4000f8e00ff */
[----:B------:R-:W-:-:S07]  /*16f80*/  IMAD.U32 R3, RZ, RZ, UR8 ;  /* 0x00000008ff037e24 */ /* 0x000fce000f8e00ff */
.L_x_547:
[----:B------:R-:W-:-:S08]  /*16f90*/  NOP ;  /* 0x0000000000007918 */ /* 0x000fd00000000000 */
[----:B0-----:R-:W0:-:S00]  /*16fa0*/  USETMAXREG.DEALLOC.CTAPOOL 0x18 ;  /* 0x00000018000079c8 */ /* 0x001e0000080e0500 */
[----:B------:R-:W-:-:S13]  /*16fb0*/  ISETP.NE.AND P0, PT, RZ, UR9, PT ;  /* 0x00000009ff007c0c */ /* 0x000fda000bf05270 */
[----:B------:R-:W-:Y:S05]  /*16fc0*/  @P0 EXIT ;  /* 0x000000000000094d */ /* 0x000fea0003800000 */
[----:B0-----:R-:W-:Y:S01]  /*16fd0*/  LOP3.LUT P0, RZ, R0, 0xff, RZ, 0xc0, !PT ;  /* 0x000000ff00ff7812 */ /* 0x001fe2000780c0ff */
[----:B------:R-:W-:Y:S02]  /*16fe0*/  IMAD.MOV.U32 R7, RZ, RZ, 0x1 ;  /* 0x00000001ff077424 */ /* 0x000fe400078e00ff */
[----:B------:R-:W-:-:S10]  /*16ff0*/  IMAD.MOV.U32 R6, RZ, RZ, RZ ;  /* 0x000000ffff067224 */ /* 0x000fd400078e00ff */
[----:B------:R-:W-:Y:S05]  /*17000*/  @!P0 BRA `(.L_x_550) ;  /* 0x0000000c007c8947 */ /* 0x000fea0003800000 */
[----:B------:R-:W0:Y:S01]  /*17010*/  S2UR UR14, SR_CgaCtaId ;  /* 0x00000000000e79c3 */ /* 0x000e220000008800 */
[----:B------:R-:W-:Y:S01]  /*17020*/  ULDC UR4, c[0x0][0x28c] ;  /* 0x0000a30000047ab9 */ /* 0x000fe20000000800 */
[----:B------:R-:W-:Y:S01]  /*17030*/  ULDC UR8, c[0x0][0x658] ;  /* 0x0001960000087ab9 */ /* 0x000fe20000000800 */
[----:B------:R-:W-:Y:S01]  /*17040*/  UIADD3 UR9, UR4, 0x1f, URZ ;  /* 0x0000001f04097890 */ /* 0x000fe2000fffe03f */
[----:B------:R-:W-:Y:S01]  /*17050*/  BSSY B0, `(.L_x_550) ;  /* 0x00000da000007945 */ /* 0x000fe20003800000 */
[----:B------:R-:W-:Y:S01]  /*17060*/  UMOV UR7, 0xffffffff ;  /* 0xffffffff00077882 */ /* 0x000fe20000000000 */
[----:B------:R-:W-:Y:S01]  /*17070*/  ULDC UR6, c[0x0][0xc] ;  /* 0x0000030000067ab9 */ /* 0x000fe20000000800 */
[----:B------:R-:W-:Y:S01]  /*17080*/  USHF.L.U32 UR11, UR7, UR8, URZ ;  /* 0x00000008070b7299 */ /* 0x000fe2000800063f */
[----:B------:R-:W-:Y:S01]  /*17090*/  IMAD.MOV.U32 R9, RZ, RZ, 0x1 ;  /* 0x00000001ff097424 */ /* 0x000fe200078e00ff */
[----:B------:R-:W-:Y:S01]  /*170a0*/  USHF.R.S32.HI UR10, URZ, 0x1f, UR9 ;  /* 0x0000001f3f0a7899 */ /* 0x000fe20008011409 */
[----:B------:R-:W-:Y:S01]  /*170b0*/  MOV R7, 0x1 ;  /* 0x0000000100077802 */ /* 0x000fe20000000f00 */
[----:B------:R-:W-:Y:S01]  /*170c0*/  ULDC UR5, c[0x0][0x600] ;  /* 0x0001800000057ab9 */ /* 0x000fe20000000800 */
[----:B------:R-:W-:Y:S01]  /*170d0*/  ULDC UR7, c[0x0][0x10] ;  /* 0x0000040000077ab9 */ /* 0x000fe20000000800 */
[----:B------:R-:W-:Y:S01]  /*170e0*/  UMOV UR12, 0x1 ;  /* 0x00000001000c7882 */ /* 0x000fe20000000000 */
[----:B------:R-:W-:Y:S01]  /*170f0*/  UIADD3 UR4, UR5, -0x1, URZ ;  /* 0xffffffff05047890 */ /* 0x000fe2000fffe03f */
[----:B------:R-:W-:Y:S01]  /*17100*/  IMAD.MOV.U32 R6, RZ, RZ, RZ ;  /* 0x000000ffff067224 */ /* 0x000fe200078e00ff */
[----:B------:R-:W-:-:S02]  /*17110*/  UIMAD.WIDE.U32 UR6, UR6, UR7, URZ ;  /* 0x00000007060672a5 */ /* 0x000fc4000f8e003f */
[----:B------:R-:W-:Y:S02]  /*17120*/  USHF.L.U32 UR5, UR12, UR8, URZ ;  /* 0x000000080c057299 */ /* 0x000fe4000800063f */
[----:B------:R-:W-:Y:S01]  /*17130*/  ULEA.HI UR10, UR10, UR9, URZ, 0x5 ;  /* 0x000000090a0a7291 */ /* 0x000fe2000f8f283f */
[----:B------:R-:W-:Y:S01]  /*17140*/  ULDC UR8, c[0x0][0x14] ;  /* 0x0000050000087ab9 */ /* 0x000fe20000000800 */
[----:B------:R-:W-:Y:S01]  /*17150*/  ULOP3.LUT UR26, UR40, 0x2, URZ, 0xfc, !UPT ;  /* 0x00000002281a7892 */ /* 0x000fe2000f8efc3f */
[----:B0-----:R-:W-:Y:S01]  /*17160*/  IMAD.U32 R0, RZ, RZ, UR14 ;  /* 0x0000000eff007e24 */ /* 0x001fe2000f8e00ff */
[----:B------:R-:W-:Y:S02]  /*17170*/  UIMAD UR13, UR7, UR8, URZ ;  /* 0x00000008070d72a4 */ /* 0x000fe4000f8e023f */
[----:B------:R-:W-:Y:S02]  /*17180*/  UIMAD.WIDE.U32 UR22, UR6, UR8, URZ ;  /* 0x00000008061672a5 */ /* 0x000fe4000f8e003f */
[----:B------:R-:W-:-:S02]  /*17190*/  USHF.R.S32.HI UR7, URZ, 0x5, UR10 ;  /* 0x000000053f077899 */ /* 0x000fc4000801140a */
[----:B------:R-:W-:Y:S02]  /*171a0*/  ULOP3.LUT UR6, URZ, UR11, URZ, 0x33, !UPT ;  /* 0x0000000b3f067292 */ /* 0x000fe4000f8e333f */
[----:B------:R-:W-:Y:S02]  /*171b0*/  UIADD3 UR13, UR23, UR13, URZ ;  /* 0x0000000d170d7290 */ /* 0x000fe4000fffe03f */
[----:B------:R-:W-:Y:S01]  /*171c0*/  UIADD3 UR27, UR7, 0x1, URZ ;  /* 0x00000001071b7890 */ /* 0x000fe2000fffe03f */
[----:B------:R-:W-:-:S11]  /*171d0*/  ULDC.64 UR24, c[0x0][0x198] ;  /* 0x0000660000187ab9 */ /* 0x000fd60000000a00 */
.L_x_561:
[----:B------:R-:W-:-:S03]  /*171e0*/  UMOV UR8, 0xffffffff ;  /* 0xffffffff00087882 */ /* 0x000fc60000000000 */
[----:B------:R-:W-:Y:S05]  /*171f0*/  BRA.DIV UR8, `(.L_x_551) ;  /* 0x0000001208587947 */ /* 0x000fea000b800000 */
[----:B------:R-:W-:-:S13]  /*17200*/  ELECT P6, URZ, PT ;  /* 0x00000000003f782f */ /* 0x000fda00038c0000 */
.L_x_575:
[----:B------:R-:W0:Y:S01]  /*17210*/  LDC R4, c[0x0][0x28c] ;  /* 0x0000a300ff047b82 */ /* 0x000e220000000800 */
[----:B------:R-:W-:Y:S01]  /*17220*/  BSSY B1, `(.L_x_552) ;  /* 0x000003d000017945 */ /* 0x000fe20003800000 */
[----:B0-----:R-:W-:-:S13]  /*17230*/  ISETP.LT.OR P6, PT, R4, 0x1, !P6 ;  /* 0x000000010400780c */ /* 0x001fda00077c1670 */
[----:B------:R-:W-:Y:S05]  /*17240*/  @P6 BRA `(.L_x_553) ;  /* 0x0000000000e86947 */ /* 0x000fea0003800000 */
[----:B------:R-:W-:Y:S01]  /*17250*/  IMAD R3, R3, 0x2, R0 ;  /* 0x0000000203037824 */ /* 0x000fe200078e0200 */
[----:B------:R-:W-:Y:S01]  /*17260*/  MOV R12, RZ ;  /* 0x000000ff000c7202 */ /* 0x000fe20000000f00 */
[----:B------:R-:W-:Y:S02]  /*17270*/  IMAD.SHL.U32 R2, R2, 0x100, RZ ;  /* 0x0000010002027824 */ /* 0x000fe400078e00ff */
[----:B------:R-:W-:Y:S02]  /*17280*/  IMAD.SHL.U32 R3, R3, 0x80, RZ ;  /* 0x0000008003037824 */ /* 0x000fe400078e00ff */
[----:B------:R-:W-:Y:S02]  /*17290*/  IMAD.U32 R14, RZ, RZ, UR27 ;  /* 0x0000001bff0e7e24 */ /* 0x000fe4000f8e00ff */
[----:B------:R-:W-:Y:S02]  /*172a0*/  IMAD.MOV.U32 R4, RZ, RZ, R7 ;  /* 0x000000ffff047224 */ /* 0x000fe400078e0007 */
[----:B------:R-:W-:-:S07]  /*172b0*/  IMAD.MOV.U32 R5, RZ, RZ, R6 ;  /* 0x000000ffff057224 */ /* 0x000fce00078e0006 */
.L_x_556:
[----:B------:R-:W0:Y:S01]  /*172c0*/  S2UR UR8, SR_CgaCtaId ;  /* 0x00000000000879c3 */ /* 0x000e220000008800 */
[----:B------:R-:W1:Y:S01]  /*172d0*/  S2R R13, SR_TID.X ;  /* 0x00000000000d7919 */ /* 0x000e620000002100 */
[----:B------:R-:W-:Y:S01]  /*172e0*/  MOV R11, 0x400 ;  /* 0x00000400000b7802 */ /* 0x000fe20000000f00 */
[----:B0-----:R-:W-:-:S05]  /*172f0*/  IMAD.U32 R0, RZ, RZ, UR8 ;  /* 0x00000008ff007e24 */ /* 0x001fca000f8e00ff */
[----:B------:R-:W-:Y:S02]  /*17300*/  LEA R16, R0, R11, 0x18 ;  /* 0x0000000b00107211 */ /* 0x000fe400078ec0ff */
[----:B------:R-:W-:Y:S02]  /*17310*/  SHF.L.U32 R11, R4, 0x1f, RZ ;  /* 0x0000001f040b7819 */ /* 0x000fe400000006ff */
[----:B-1----:R-:W-:Y:S01]  /*17320*/  LOP3.LUT P1, RZ, R13, 0x7f, RZ, 0xc0, !PT ;  /* 0x0000007f0dff7812 */ /* 0x002fe2000782c0ff */
[----:B------:R-:W-:-:S04]  /*17330*/  IMAD R8, R5, 0x8, R16 ;  /* 0x0000000805087824 */ /* 0x000fc800078e0210 */
[----:B------:R-:W0:Y:S08]  /*17340*/  SYNCS.PHASECHK.TRANS64.TRYWAIT P0, [R8+URZ+0x38], R11 ;  /* 0x0000380b080075a7 */ /* 0x000e30000800017f */
[----:B------:R-:W1:Y:S01]  /*17350*/  @!P1 LDC R13, c[0x0][0x500] ;  /* 0x00014000ff0d9b82 */ /* 0x000e620000000800 */
[----:B0-----:R-:W-:Y:S05]  /*17360*/  @!P0 BRA `(.L_x_554) ;  /* 0x00000010001c8947 */ /* 0x001fea0003800000 */
.L_x_576:
[----:B------:R-:W-:Y:S01]  /*17370*/  UPRMT UR8, UR26, 0x9910, URZ ;  /* 0x000099101a087896 */ /* 0x000fe2000800003f */
[----:B-1----:R1:W-:Y:S03]  /*17380*/  @!P1 SYNCS.ARRIVE.TRANS64 RZ, [R8+URZ], R13 ;  /* 0x0000000d08ff99a7 */ /* 0x0023e6000800003f */
[----:B------:R-:W-:-:S06]  /*17390*/  UISETP.NE.AND UP0, UPT, UR8, 0x2, UPT ;  /* 0x000000020800788c */ /* 0x000fcc000bf05270 */
[----:B------:R-:W-:-:S13]  /*173a0*/  PLOP3.LUT P0, PT, PT, PT, UP0, 0x80, 0x0 ;  /* 0x000000000000781c */ /* 0x000fda0003f0f008 */
[----:B-1----:R-:W-:Y:S05]  /*173b0*/  @P0 BRA `(.L_x_555) ;  /* 0x0000000000040947 */ /* 0x002fea0003800000 */
[----:B------:R-:W-:Y:S01]  /*173c0*/  BPT.TRAP 0x1 ;  /* 0x000000040000795c */ /* 0x000fe20000300000 */
.L_x_555:
[----:B0-----:R-:W-:Y:S01]  /*173d0*/  LEA R11, R5, R0, 0x1 ;  /* 0x00000000050b7211 */ /* 0x001fe200078e08ff */
[----:B------:R-:W-:Y:S01]  /*173e0*/  VIADD R14, R14, 0xffffffff ;  /* 0xffffffff0e0e7836 */ /* 0x000fe20000000000 */
[----:B------:R-:W-:Y:S01]  /*173f0*/  R2UR UR19, R3 ;  /* 0x00000000031372ca */ /* 0x000fe200000e0000 */
[----:B------:R-:W-:Y:S01]  /*17400*/  UIADD3 UR14, UP0, UR24, 0xf0, URZ ;  /* 0x000000f0180e7890 */ /* 0x000fe2000ff1e03f */
[----:B------:R-:W-:Y:S01]  /*17410*/  R2UR UR9, R8 ;  /* 0x00000000080972ca */ /* 0x000fe200000e0000 */
[----:B------:R-:W-:Y:S01]  /*17420*/  IMAD.SHL.U32 R11, R11, 0x1000, RZ ;  /* 0x000010000b0b7824 */ /* 0x000fe200078e00ff */
[----:B------:R-:W-:Y:S01]  /*17430*/  R2UR UR10, R12 ;  /* 0x000000000c0a72ca */ /* 0x000fe200000e0000 */
[----:B------:R-:W-:Y:S01]  /*17440*/  UIADD3 UR28, UP1, UR24, 0x1f0, URZ ;  /* 0x000001f0181c7890 */ /* 0x000fe2000ff3e03f */
[----:B------:R-:W-:Y:S01]  /*17450*/  R2UR UR12, R10 ;  /* 0x000000000a0c72ca */ /* 0x000fe200000e0000 */
[--C-:B------:R-:W-:Y:S01]  /*17460*/  IMAD R11, R11, 0x2, R16.reuse ;  /* 0x000000020b0b7824 */ /* 0x100fe200078e0210 */
[----:B------:R-:W-:Y:S01]  /*17470*/  R2UR UR20, R2 ;  /* 0x00000000021472ca */ /* 0x000fe200000e0000 */
[C---:B------:R-:W-:Y:S01]  /*17480*/  IMAD R16, R5.reuse, 0x4000, R16 ;  /* 0x0000400005107824 */ /* 0x040fe200078e0210 */
[----:B------:R-:W-:Y:S01]  /*17490*/  UIADD3.X UR15, URZ, UR25, URZ, UP0, !UPT ;  /* 0x000000193f0f7290 */ /* 0x000fe200087fe43f */
[----:B------:R-:W-:Y:S01]  /*174a0*/  ISETP.GT.AND P1, PT, R14, 0x1, PT ;  /* 0x000000010e00780c */ /* 0x000fe20003f24270 */
[----:B------:R-:W-:Y:S01]  /*174b0*/  VIADD R5, R5, 0x1 ;  /* 0x0000000105057836 */ /* 0x000fe20000000000 */
[----:B------:R-:W-:Y:S01]  /*174c0*/  R2UR UR8, R11 ;  /* 0x000000000b0872ca */ /* 0x000fe200000e0000 */
[----:B------:R-:W-:Y:S01]  /*174d0*/  UIADD3.X UR29, URZ, UR25, URZ, UP1, !UPT ;  /* 0x000000193f1d7290 */ /* 0x000fe20008ffe43f */
[----:B------:R-:W-:Y:S01]  /*174e0*/  R2UR UR11, R16 ;  /* 0x00000000100b72ca */ /* 0x000fe200000e0000 */
[----:B------:R-:W-:Y:S01]  /*174f0*/  UMOV UR21, 0x30000 ;  /* 0x0003000000157882 */ /* 0x000fe20000000000 */
[----:B------:R-:W-:Y:S01]  /*17500*/  UMOV UR16, 0x0 ;  /* 0x0000000000107882 */ /* 0x000fe20000000000 */
[----:B------:R-:W-:Y:S01]  /*17510*/  UMOV UR17, 0x10000000 ;  /* 0x1000000000117882 */ /* 0x000fe20000000000 */
[----:B------:R-:W-:-:S02]  /*17520*/  ISETP.NE.AND P0, PT, R5, 0x7, PT ;  /* 0x000000070500780c */ /* 0x000fc40003f05270 */
[----:B------:R-:W-:Y:S02]  /*17530*/  IADD3 R12, R12, 0x20, RZ ;  /* 0x000000200c0c7810 */ /* 0x000fe40007ffe0ff */
[----:B------:R-:W-:Y:S02]  /*17540*/  SEL R11, RZ, 0x1, P0 ;  /* 0x00000001ff0b7807 */ /* 0x000fe40000000000 */
[----:B------:R-:W-:Y:S01]  /*17550*/  SEL R5, R5, RZ, P0 ;  /* 0x000000ff05057207 */ /* 0x000fe20000000000 */
[----:B------:R-:W-:Y:S01]  /*17560*/  UIADD3 UR8, UR8, 0x180, URZ ;  /* 0x0000018008087890 */ /* 0x000fe2000fffe03f */
[----:B------:R-:W-:Y:S01]  /*17570*/  LOP3.LUT R4, R4, R11, RZ, 0x3c, !PT ;  /* 0x0000000b04047212 */ /* 0x000fe200078e3cff */
[----:B------:R-:W-:-:S03]  /*17580*/  UIADD3 UR18, UR11, 0x1c180, URZ ;  /* 0x0001c1800b127890 */ /* 0x000fc6000fffe03f */
[----:B------:R-:W-:-:S04]  /*17590*/  UMOV UR11, UR19 ;  /* 0x00000013000b7c82 */ /* 0x000fc80008000000 */
[----:B------:R0:W-:Y:S02]  /*175a0*/  UTMALDG.3D.MULTICAST [UR8], [UR14], UR21, desc[UR16] ;  /* 0x000010080e0073b4 */ /* 0x0001e40008011815 */
[----:B0-----:R-:W-:Y:S01]  /*175b0*/  UMOV UR8, UR18 ;  /* 0x0000001200087c82 */ /* 0x001fe20008000000 */
[----:B------:R-:W-:Y:S02]  /*175c0*/  UMOV UR11, UR20 ;  /* 0x00000014000b7c82 */ /* 0x000fe40008000000 */
[----:B------:R0:W-:Y:S02]  /*175d0*/  UTMALDG.3D [UR8], [UR28], desc[UR16] ;  /* 0x000010081c0075b4 */ /* 0x0001e40008011000 */
[----:B0-----:R-:W-:Y:S05]  /*175e0*/  @P1 BRA `(.L_x_556) ;  /* 0xfffffffc00341947 */ /* 0x001fea000383ffff */
.L_x_553:
[----:B------:R-:W-:Y:S05]  /*175f0*/  BSYNC B1 ;  /* 0x0000000000017941 */ /* 0x000fea0003800000 */
.L_x_552:
[----:B------:R-:W2:Y:S01]  /*17600*/  LDL.LU R15, [R1+0x200] ;  /* 0x00020000010f7983 */ /* 0x000ea20000300800 */
[----:B------:R-:W-:Y:S01]  /*17610*/  LOP3.LUT P1, RZ, R9, 0xff, RZ, 0xc0, !PT ;  /* 0x000000ff09ff7812 */ /* 0x000fe2000782c0ff */
[----:B------:R-:W-:Y:S01]  /*17620*/  VIADD R5, R6, UR7 ;  /* 0x0000000706057c36 */ /* 0x000fe20008000000 */
[----:B------:R-:W-:Y:S01]  /*17630*/  ULDC.64 UR8, c[0x0][0x650] ;  /* 0x0001940000087ab9 */ /* 0x000fe20000000a00 */
[----:B------:R-:W3:Y:S01]  /*17640*/  LDL.LU R13, [R1+0x204] ;  /* 0x00020400010d7983 */ /* 0x000ee20000300800 */
[----:B------:R-:W-:Y:S01]  /*17650*/  UISETP.GE.U32.AND UP0, UPT, UR7, 0x7, UPT ;  /* 0x000000070700788c */ /* 0x000fe2000bf06070 */
[C---:B------:R-:W-:Y:S01]  /*17660*/  IMAD.WIDE.U32 R2, R5.reuse, 0x24924925, RZ ;  /* 0x2492492505027825 */ /* 0x040fe200078e00ff */
[C---:B------:R-:W-:Y:S01]  /*17670*/  ISETP.GT.U32.AND P0, PT, R5.reuse, 0x6, PT ;  /* 0x000000060500780c */ /* 0x040fe20003f04070 */
[----:B------:R-:W-:Y:S01]  /*17680*/  BSSY B1, `(.L_x_557) ;  /* 0x0000074000017945 */ /* 0x000fe20003800000 */
[----:B------:R-:W-:Y:S01]  /*17690*/  MOV R10, 0xffffffff ;  /* 0xffffffff000a7802 */ /* 0x000fe20000000f00 */
[----:B------:R-:W-:Y:S01]  /*176a0*/  IMAD.IADD R2, R5, 0x1, -R3 ;  /* 0x0000000105027824 */ /* 0x000fe200078e0a03 */
[----:B------:R-:W-:-:S03]  /*176b0*/  PRMT R4, RZ, 0x7610, R4 ;  /* 0x00007610ff047816 */ /* 0x000fc60000000004 */
[----:B------:R-:W0:Y:S01]  /*176c0*/  @P1 S2R R0, SR_CgaCtaId ;  /* 0x0000000000001919 */ /* 0x000e220000008800 */
[----:B------:R-:W-:Y:S01]  /*176d0*/  LEA.HI R3, R2, R3, RZ, 0x1f ;  /* 0x0000000302037211 */ /* 0x000fe200078ff8ff */
[----:B------:R-:W-:Y:S01]  /*176e0*/  IMAD.U32 R2, RZ, RZ, UR7 ;  /* 0x00000007ff027e24 */ /* 0x000fe2000f8e00ff */
[----:B------:R-:W-:Y:S02]  /*176f0*/  @P1 MOV R9, 0x400 ;  /* 0x0000040000091802 */ /* 0x000fe40000000f00 */
[----:B------:R-:W-:Y:S01]  /*17700*/  SHF.R.U32.HI R6, RZ, 0x2, R3 ;  /* 0x00000002ff067819 */ /* 0x000fe20000011603 */
[----:B------:R-:W-:Y:S01]  /*17710*/  IMAD.MOV.U32 R3, RZ, RZ, -0x1 ;  /* 0xffffffffff037424 */ /* 0x000fe200078e00ff */
[----:B------:R-:W-:-:S04]  /*17720*/  ISETP.LT.U32.AND P0, PT, R2, 0x7, P0 ;  /* 0x000000070200780c */ /* 0x000fc80000701070 */
[----:B------:R-:W-:-:S04]  /*17730*/  SEL R2, RZ, 0x1, !P0 ;  /* 0x00000001ff027807 */ /* 0x000fc80004000000 */
[----:B------:R-:W-:Y:S01]  /*17740*/  LOP3.LUT R7, R7, R2, RZ, 0x3c, !PT ;  /* 0x0000000207077212 */ /* 0x000fe200078e3cff */
[----:B------:R-:W-:Y:S01]  /*17750*/  IMAD.MOV.U32 R2, RZ, RZ, -0x1 ;  /* 0xffffffffff027424 */ /* 0x000fe200078e00ff */
[----:B0-----:R-:W-:-:S04]  /*17760*/  @P1 LEA R9, R0, R9, 0x18 ;  /* 0x0000000900091211 */ /* 0x001fc800078ec0ff */
[----:B------:R0:W-:Y:S01]  /*17770*/  @P1 SYNCS.ARRIVE.TRANS64.A1T0 RZ, [R9+URZ+0x88], RZ ;  /* 0x000088ff09ff19a7 */ /* 0x0001e2000810003f */
[----:B------:R-:W-:Y:S02]  /*17780*/  PLOP3.LUT P1, PT, PT, PT, UP0, 0x80, 0x0 ;  /* 0x000000000000781c */ /* 0x000fe40003f2f008 */
[----:B0-----:R-:W-:-:S11]  /*17790*/  PRMT R9, RZ, 0x7610, R9 ;  /* 0x00007610ff097816 */ /* 0x001fd60000000009 */
[----:B------:R-:W-:Y:S01]  /*177a0*/  @P1 LOP3.LUT R7, R7, 0x1, R6, 0x78, !PT ;  /* 0x0000000107071812 */ /* 0x000fe200078e7806 */
[----:B------:R-:W-:Y:S01]  /*177b0*/  IMAD R6, R6, -0x7, R5 ;  /* 0xfffffff906067824 */ /* 0x000fe200078e0205 */
[----:B---3--:R-:W-:-:S04]  /*177c0*/  IADD3 R13, P0, R13, UR22, RZ ;  /* 0x000000160d0d7c10 */ /* 0x008fc8000ff1e0ff */
[----:B--2---:R-:W-:Y:S01]  /*177d0*/  IADD3.X R15, R15, UR13, RZ, P0, !PT ;  /* 0x0000000d0f0f7c10 */ /* 0x004fe200087fe4ff */
[----:B------:R0:W-:Y:S01]  /*177e0*/  STL [R1+0x204], R13 ;  /* 0x0002040d01007387 */ /* 0x0001e20000100800 */
[----:B------:R-:W-:-:S03]  /*177f0*/  ISETP.GE.U32.AND P0, PT, R13, UR8, PT ;  /* 0x000000080d007c0c */ /* 0x000fc6000bf06070 */
[----:B------:R0:W-:Y:S01]  /*17800*/  STL [R1+0x200], R15 ;  /* 0x0002000f01007387 */ /* 0x0001e20000100800 */
[----:B------:R-:W-:-:S13]  /*17810*/  ISETP.GE.U32.AND.EX P0, PT, R15, UR9, PT, P0 ;  /* 0x000000090f007c0c */ /* 0x000fda000bf06100 */
[----:B0-----:R-:W-:Y:S05]  /*17820*/  @P0 BRA `(.L_x_558) ;  /* 0x0000000400640947 */ /* 0x001fea0003800000 */
[----:B------:R-:W0:Y:S01]  /*17830*/  S2R R8, SR_CTAID.X ;  /* 0x0000000000087919 */ /* 0x000e220000002500 */
[----:B------:R-:W-:Y:S01]  /*17840*/  ULDC UR8, c[0x0][0x150] ;  /* 0x0000540000087ab9 */ /* 0x000fe20000000800 */
[----:B------:R-:W1:Y:S01]  /*17850*/  LDC R3, c[0x0][0x144] ;  /* 0x00005100ff037b82 */ /* 0x000e620000000800 */
[----:B------:R-:W-:Y:S01]  /*17860*/  UISETP.NE.AND UP0, UPT, UR45, URZ, UPT ;  /* 0x0000003f2d00728c */ /* 0x000fe2000bf05270 */
[----:B------:R-:W2:Y:S01]  /*17870*/  S2R R5, SR_CTAID.Y ;  /* 0x0000000000057919 */ /* 0x000ea20000002600 */
[----:B------:R-:W-:-:S04]  /*17880*/  ULDC UR11, c[0x0][0x630] ;  /* 0x00018c00000b7ab9 */ /* 0x000fc80000000800 */
[----:B------:R-:W-:Y:S01]  /*17890*/  PLOP3.LUT P0, PT, PT, PT, UP0, 0x80, 0x0 ;  /* 0x000000000000781c */ /* 0x000fe20003f0f008 */
[----:B------:R-:W3:Y:S01]  /*178a0*/  LDC R12, c[0x0][0x148] ;  /* 0x00005200ff0c7b82 */ /* 0x000ee20000000800 */
[----:B0-----:R-:W-:Y:S02]  /*178b0*/  I2FP.F32.U32 R2, R8 ;  /* 0x0000000800027245 */ /* 0x001fe40000201000 */
[----:B--2---:R-:W-:-:S03]  /*178c0*/  I2FP.F32.U32 R4, R5 ;  /* 0x0000000500047245 */ /* 0x004fc60000201000 */
[----:B------:R-:W-:Y:S01]  /*178d0*/  FMUL R2, R2, UR8 ;  /* 0x0000000802027c20 */ /* 0x000fe20008400000 */
[----:B------:R-:W-:Y:S02]  /*178e0*/  ULDC UR8, c[0x0][0x154] ;  /* 0x0000550000087ab9 */ /* 0x000fe40000000800 */
[----:B------:R-:W-:Y:S01]  /*178f0*/  FMUL R10, R4, UR8 ;  /* 0x00000008040a7c20 */ /* 0x000fe20008400000 */
[----:B------:R-:W-:Y:S02]  /*17900*/  ULDC.64 UR8, c[0x0][0x628] ;  /* 0x00018a0000087ab9 */ /* 0x000fe40000000a00 */
[----:B------:R-:W0:Y:S08]  /*17910*/  F2I.U32.TRUNC.NTZ R2, R2 ;  /* 0x0000000200027305 */ /* 0x000e30000020f000 */
[----:B------:R-:W2:Y:S01]  /*17920*/  F2I.U32.TRUNC.NTZ R10, R10 ;  /* 0x0000000a000a7305 */ /* 0x000ea2000020f000 */
[----:B0-----:R-:W-:-:S02]  /*17930*/  IMAD.MOV R4, RZ, RZ, -R2 ;  /* 0x000000ffff047224 */ /* 0x001fc400078e0a02 */
[----:B------:R-:W-:Y:S02]  /*17940*/  IMAD.MOV.U32 R2, RZ, RZ, R13 ;  /* 0x000000ffff027224 */ /* 0x000fe400078e000d */
[----:B-1----:R-:W-:Y:S02]  /*17950*/  IMAD R8, R3, R4, R8 ;  /* 0x0000000403087224 */ /* 0x002fe400078e0208 */
[----:B--2---:R-:W-:-:S04]  /*17960*/  IMAD.MOV R3, RZ, RZ, -R10 ;  /* 0x000000ffff037224 */ /* 0x004fc800078e0a0a */
[----:B---3--:R-:W-:Y:S01]  /*17970*/  @P0 IMAD R8, R12, R3, R5 ;  /* 0x000000030c080224 */ /* 0x008fe200078e0205 */
[----:B------:R-:W-:Y:S01]  /*17980*/  ISETP.NE.U32.AND P0, PT, RZ, UR8, PT ;  /* 0x00000008ff007c0c */ /* 0x000fe2000bf05070 */
[----:B------:R-:W-:-:S03]  /*17990*/  IMAD.MOV.U32 R3, RZ, RZ, R15 ;  /* 0x000000ffff037224 */ /* 0x000fc600078e000f */
[----:B------:R-:W-:-:S13]  /*179a0*/  ISETP.NE.AND.EX P0, PT, RZ, UR9, PT, P0 ;  /* 0x00000009ff007c0c */ /* 0x000fda000bf05300 */
[----:B------:R-:W-:Y:S05]  /*179b0*/  @!P0 BRA `(.L_x_559) ;  /* 0x0000000000288947 */ /* 0x000fea0003800000 */
[----:B------:R-:W-:Y:S02]  /*179c0*/  ULDC UR10, c[0x0][0x634] ;  /* 0x00018d00000a7ab9 */ /* 0x000fe40000000800 */
[----:B------:R-:W-:-:S05]  /*179d0*/  IADD3 R3, P0, R13, UR10, RZ ;  /* 0x0000000a0d037c10 */ /* 0x000fca000ff1e0ff */
[----:B------:R-:W-:-:S04]  /*179e0*/  IMAD.X R11, RZ, RZ, R15, P0 ;  /* 0x000000ffff0b7224 */ /* 0x000fc800000e060f */
[----:B------:R-:W-:-:S04]  /*179f0*/  IMAD.WIDE.U32 R4, R11, UR8, RZ ;  /* 0x000000080b047c25 */ /* 0x000fc8000f8e00ff */
[----:B------:R-:W-:-:S04]  /*17a00*/  IMAD.WIDE.U32 R4, P0, R3, UR9, R4 ;  /* 0x0000000903047c25 */ /* 0x000fc8000f800004 */
[----:B------:R-:W-:-:S04]  /*17a10*/  IMAD.WIDE.U32 R2, R3, UR8, RZ ;  /* 0x0000000803027c25 */ /* 0x000fc8000f8e00ff */
[----:B------:R-:W-:Y:S01]  /*17a20*/  IMAD.MOV.U32 R2, RZ, RZ, R5 ;  /* 0x000000ffff027224 */ /* 0x000fe200078e0005 */
[----:B------:R-:W-:Y:S02]  /*17a30*/  IADD3 RZ, P1, R3, R4, RZ ;  /* 0x0000000403ff7210 */ /* 0x000fe40007f3e0ff */
[----:B------:R-:W-:-:S03]  /*17a40*/  IADD3.X R3, RZ, RZ, RZ, P0, !PT ;  /* 0x000000ffff037210 */ /* 0x000fc600007fe4ff */
[----:B------:R-:W-:-:S08]  /*17a50*/  IMAD.WIDE.U32.X R2, R11, UR9, R2, P1 ;  /* 0x000000090b027c25 */ /* 0x000fd000088e0402 */
.L_x_559:
[--C-:B------:R-:W-:Y:S01]  /*17a60*/  SHF.R.U64 R10, R2, UR11, R3.reuse ;  /* 0x0000000b020a7c19 */ /* 0x100fe20008001203 */
[----:B------:R-:W-:Y:S01]  /*17a70*/  ULDC.64 UR8, c[0x0][0x620] ;  /* 0x0001880000087ab9 */ /* 0x000fe20000000a00 */
[----:B------:R-:W-:Y:S01]  /*17a80*/  SHF.R.U32.HI R2, RZ, UR11, R3 ;  /* 0x0000000bff027c19 */ /* 0x000fe20008011603 */
[----:B------:R-:W-:Y:S01]  /*17a90*/  IMAD.MOV.U32 R3, RZ, RZ, R15 ;  /* 0x000000ffff037224 */ /* 0x000fe200078e000f */
[----:B------:R-:W-:Y:S01]  /*17aa0*/  IADD3 R11, P0, RZ, -R10, RZ ;  /* 0x8000000aff0b7210 */ /* 0x000fe20007f1e0ff */
[----:B------:R-:W-:-:S04]  /*17ab0*/  ULDC.64 UR10, c[0x0][0x640] ;  /* 0x00019000000a7ab9 */ /* 0x000fc80000000a00 */
[----:B------:R-:W-:Y:S01]  /*17ac0*/  IMAD.X R2, RZ, RZ, ~R2, P0 ;  /* 0x000000ffff027224 */ /* 0x000fe200000e0e02 */
[----:B------:R-:W-:-:S03]  /*17ad0*/  ISETP.NE.U32.AND P0, PT, RZ, UR10, PT ;  /* 0x0000000aff007c0c */ /* 0x000fc6000bf05070 */
[----:B------:R-:W-:Y:S01]  /*17ae0*/  IMAD R2, R2, UR8, RZ ;  /* 0x0000000802027c24 */ /* 0x000fe2000f8e02ff */
[----:B------:R-:W-:-:S03]  /*17af0*/  ISETP.NE.AND.EX P0, PT, RZ, UR11, PT, P0 ;  /* 0x0000000bff007c0c */ /* 0x000fc6000bf05300 */
[----:B------:R-:W-:Y:S02]  /*17b00*/  IMAD R5, R11, UR9, R2 ;  /* 0x000000090b057c24 */ /* 0x000fe4000f8e0202 */
[----:B------:R-:W-:-:S04]  /*17b10*/  IMAD.MOV.U32 R2, RZ, RZ, R13 ;  /* 0x000000ffff027224 */ /* 0x000fc800078e000d */
[----:B------:R-:W-:Y:S01]  /*17b20*/  IMAD.WIDE.U32 R2, R11, UR8, R2 ;  /* 0x000000080b027c25 */ /* 0x000fe2000f8e0002 */
[----:B------:R-:W-:-:S03]  /*17b30*/  ULDC UR8, c[0x0][0x618] ;  /* 0x0001860000087ab9 */ /* 0x000fc60000000800 */
[----:B------:R-:W-:-:S05]  /*17b40*/  IMAD.IADD R3, R3, 0x1, R5 ;  /* 0x0000000103037824 */ /* 0x000fca00078e0205 */
[--C-:B------:R-:W-:Y:S02]  /*17b50*/  SHF.R.U64 R11, R2, UR8, R3.reuse ;  /* 0x00000008020b7c19 */ /* 0x100fe40008001203 */
[----:B------:R-:W-:Y:S01]  /*17b60*/  SHF.R.U32.HI R2, RZ, UR8, R3 ;  /* 0x00000008ff027c19 */ /* 0x000fe20008011603 */
[----:B------:R-:W-:-:S03]  /*17b70*/  ULDC UR8, c[0x0][0x608] ;  /* 0x0001820000087ab9 */ /* 0x000fc60000000800 */
[--C-:B------:R-:W-:Y:S02]  /*17b80*/  SHF.R.U32.HI R3, RZ, UR8, R2.reuse ;  /* 0x00000008ff037c19 */ /* 0x100fe40008011602 */
[----:B------:R-:W-:Y:S01]  /*17b90*/  SHF.R.U64 R12, R11, UR8, R2 ;  /* 0x000000080b0c7c19 */ /* 0x000fe20008001202 */
[----:B------:R-:W-:Y:S02]  /*17ba0*/  ULDC UR8, c[0x0][0x658] ;  /* 0x0001960000087ab9 */ /* 0x000fe40000000800 */
[--C-:B------:R-:W-:Y:S02]  /*17bb0*/  SHF.R.U32.HI R15, RZ, UR8, R3.reuse ;  /* 0x00000008ff0f7c19 */ /* 0x100fe40008011603 */
[----:B------:R-:W-:-:S03]  /*17bc0*/  SHF.R.U64 R13, R12, UR8, R3 ;  /* 0x000000080c0d7c19 */ /* 0x000fc60008001203 */
[----:B------:R-:W-:Y:S01]  /*17bd0*/  IMAD.MOV.U32 R3, RZ, RZ, R15 ;  /* 0x000000ffff037224 */ /* 0x000fe200078e000f */
[----:B------:R-:W-:Y:S01]  /*17be0*/  MOV R2, R13 ;  /* 0x0000000d00027202 */ /* 0x000fe20000000f00 */
[----:B------:R-:W-:Y:S06]  /*17bf0*/  @!P0 BRA `(.L_x_560) ;  /* 0x0000000000288947 */ /* 0x000fec0003800000 */
[----:B------:R-:W-:Y:S02]  /*17c00*/  ULDC UR8, c[0x0][0x64c] ;  /* 0x0001930000087ab9 */ /* 0x000fe40000000800 */
[----:B------:R-:W-:-:S05]  /*17c10*/  IADD3 R3, P0, R13, UR8, RZ ;  /* 0x000000080d037c10 */ /* 0x000fca000ff1e0ff */
[----:B------:R-:W-:-:S04]  /*17c20*/  IMAD.X R15, RZ, RZ, R15, P0 ;  /* 0x000000ffff0f7224 */ /* 0x000fc800000e060f */
[----:B------:R-:W-:-:S04]  /*17c30*/  IMAD.WIDE.U32 R4, R15, UR10, RZ ;  /* 0x0000000a0f047c25 */ /* 0x000fc8000f8e00ff */
[----:B------:R-:W-:-:S04]  /*17c40*/  IMAD.WIDE.U32 R4, P0, R3, UR11, R4 ;  /* 0x0000000b03047c25 */ /* 0x000fc8000f800004 */
[----:B------:R-:W-:-:S04]  /*17c50*/  IMAD.WIDE.U32 R2, R3, UR10, RZ ;  /* 0x0000000a03027c25 */ /* 0x000fc8000f8e00ff */
[----:B------:R-:W-:Y:S01]  /*17c60*/  IMAD.MOV.U32 R2, RZ, RZ, R5 ;  /* 0x000000ffff027224 */ /* 0x000fe200078e0005 */
[----:B------:R-:W-:Y:S01]  /*17c70*/  IADD3 RZ, P1, R3, R4, RZ ;  /* 0x0000000403ff7210 */ /* 0x000fe20007f3e0ff */
[----:B------:R-:W-:-:S04]  /*17c80*/  IMAD.X R3, RZ, RZ, RZ, P0 ;  /* 0x000000ffff037224 */ /* 0x000fc800000e06ff */
[----:B------:R-:W-:-:S08]  /*17c90*/  IMAD.WIDE.U32.X R2, R15, UR11, R2, P1 ;  /* 0x0000000b0f027c25 */ /* 0x000fd000088e0402 */
.L_x_560:
[----:B------:R-:W-:Y:S01]  /*17ca0*/  ULDC UR8, c[0x0][0x648] ;  /* 0x0001920000087ab9 */ /* 0x000fe20000000800 */
[----:B------:R-:W-:Y:S01]  /*17cb0*/  LOP3.LUT R12, R12, UR6, RZ, 0xc0, !PT ;  /* 0x000000060c0c7c12 */ /* 0x000fe2000f8ec0ff */
[----:B------:R-:W-:Y:S01]  /*17cc0*/  UISETP.NE.AND UP0, UPT, UR45, URZ, UPT ;  /* 0x0000003f2d00728c */ /* 0x000fe2000bf05270 */
[----:B------:R-:W-:Y:S01]  /*17cd0*/  SHF.R.U64 R3, R2, UR8, R3 ;  /* 0x0000000802037c19 */ /* 0x000fe20008001203 */
[----:B------:R-:W-:Y:S01]  /*17ce0*/  ULDC UR8, c[0x0][0x638] ;  /* 0x00018e0000087ab9 */ /* 0x000fe20000000800 */
[----:B------:R-:W-:-:S03]  /*17cf0*/  MOV R4, 0x1 ;  /* 0x0000000100047802 */ /* 0x000fc60000000f00 */
[----:B------:R-:W-:Y:S01]  /*17d00*/  IMAD.MOV R2, RZ, RZ, -R3 ;  /* 0x000000ffff027224 */ /* 0x000fe200078e0a03 */
[----:B------:R-:W-:Y:S01]  /*17d10*/  PLOP3.LUT P0, PT, PT, PT, UP0, 0x40, 0x0 ;  /* 0x000000000000781c */ /* 0x000fe20003f0e808 */
[----:B------:R-:W-:Y:S01]  /*17d20*/  IMAD R5, R3, UR5, R12 ;  /* 0x0000000503057c24 */ /* 0x000fe2000f8e020c */
[----:B------:R-:W-:Y:S01]  /*17d30*/  PLOP3.LUT P1, PT, PT, PT, UP0, 0x40, 0x0 ;  /* 0x000000000000781c */ /* 0x000fe20003f2e808 */
[----:B------:R-:W-:Y:S01]  /*17d40*/  IMAD R13, R2, UR8, R13 ;  /* 0x00000008020d7c24 */ /* 0x000fe2000f8e020d */
[----:B------:R-:W-:Y:S01]  /*17d50*/  ULDC UR8, c[0x0][0x610] ;  /* 0x0001840000087ab9 */ /* 0x000fe20000000800 */
[----:B------:R-:W-:Y:S01]  /*17d60*/  LOP3.LUT R2, R11, UR4, RZ, 0xc0, !PT ;  /* 0x000000040b027c12 */ /* 0x000fe2000f8ec0ff */
[----:B------:R-:W-:Y:S01]  /*17d70*/  IMAD R8, R5, UR8, R8 ;  /* 0x0000000805087c24 */ /* 0x000fe2000f8e0208 */
[----:B------:R-:W-:-:S03]  /*17d80*/  ULDC UR8, c[0x0][0x600] ;  /* 0x0001800000087ab9 */ /* 0x000fc60000000800 */
[----:B------:R-:W-:-:S05]  /*17d90*/  IMAD R13, R13, UR8, R2 ;  /* 0x000000080d0d7c24 */ /* 0x000fca000f8e0202 */
[----:B------:R-:W-:Y:S02]  /*17da0*/  SEL R2, R13, R8, P0 ;  /* 0x000000080d027207 */ /* 0x000fe40000000000 */
[----:B------:R-:W-:-:S07]  /*17db0*/  SEL R3, R8, R13, P1 ;  /* 0x0000000d08037207 */ /* 0x000fce0000800000 */
.L_x_558:
[----:B------:R-:W-:Y:S05]  /*17dc0*/  BSYNC B1 ;  /* 0x0000000000017941 */ /* 0x000fea0003800000 */
.L_x_557:
[----:B------:R-:W-:-:S13]  /*17dd0*/  LOP3.LUT P0, RZ, R4, 0xff, RZ, 0xc0, !PT ;  /* 0x000000ff04ff7812 */ /* 0x000fda000780c0ff */
[----:B------:R-:W-:Y:S05]  /*17de0*/  @P0 BRA `(.L_x_561) ;  /* 0xfffffff000fc0947 */ /* 0x000fea000383ffff */
[----:B------:R-:W-:Y:S05]  /*17df0*/  BSYNC B0 ;  /* 0x0000000000007941 */ /* 0x000fea0003800000 */
.L_x_550:
[----:B------:R-:W-:-:S03]  /*17e00*/  UMOV UR8, 0xffffffff ;  /* 0xffffffff00087882 */ /* 0x000fc60000000000 */
[----:B------:R-:W-:Y:S05]  /*17e10*/  BRA.DIV UR8, `(.L_x_562) ;  /* 0x0000000608847947 */ /* 0x000fea000b800000 */
[----:B------:R-:W-:-:S13]  /*17e20*/  ELECT P6, URZ, PT ;  /* 0x00000000003f782f */ /* 0x000fda00038c0000 */
.L_x_579:
[----:B------:R-:W-:Y:S04]  /*17e30*/  BSSY B0, `(.L_x_563) ;  /* 0x0000047000007945 */ /* 0x000fe80003800000 */
[----:B------:R-:W-:Y:S05]  /*17e40*/  @!P6 BRA `(.L_x_564) ;  /* 0x000000040014e947 */ /* 0x000fea0003800000 */
[----:B------:R-:W-:-:S04]  /*17e50*/  ULOP3.LUT UR8, UR40, 0x2, URZ, 0xfc, !UPT ;  /* 0x0000000228087892 */ /* 0x000fc8000f8efc3f */
[----:B------:R-:W-:-:S06]  /*17e60*/  UISETP.NE.AND UP0, UPT, UR8, 0x3, UPT ;  /* 0x000000030800788c */ /* 0x000fcc000bf05270 */
[----:B------:R-:W-:-:S13]  /*17e70*/  PLOP3.LUT P0, PT, PT, PT, UP0, 0x80, 0x0 ;  /* 0x000000000000781c */ /* 0x000fda0003f0f008 */
[----:B------:R-:W-:Y:S05]  /*17e80*/  @!P0 BRA `(.L_x_565) ;  /* 0x0000000000048947 */ /* 0x000fea0003800000 */
[----:B------:R-:W-:Y:S01]  /*17e90*/  BPT.TRAP 0x1 ;  /* 0x000000040000795c */ /* 0x000fe20000300000 */
.L_x_565:
[----:B------:R-:W0:Y:S01]  /*17ea0*/  S2R R3, SR_CgaCtaId ;  /* 0x0000000000037919 */ /* 0x000e220000008800 */
[----:B------:R-:W-:-:S04]  /*17eb0*/  MOV R0, 0x400 ;  /* 0x0000040000007802 */ /* 0x000fc80000000f00 */
[----:B0-----:R-:W-:Y:S02]  /*17ec0*/  LEA R3, R3, R0, 0x18 ;  /* 0x0000000003037211 */ /* 0x001fe400078ec0ff */
[----:B------:R-:W-:-:S03]  /*17ed0*/  SHF.L.U32 R0, R7, 0x1f, RZ ;  /* 0x0000001f07007819 */ /* 0x000fc600000006ff */
[----:B------:R-:W-:-:S04]  /*17ee0*/  VIADD R3, R3, 0x38 ;  /* 0x0000003803037836 */ /* 0x000fc80000000000 */
[----:B------:R-:W-:-:S04]  /*17ef0*/  IMAD R5, R6, 0x8, R3 ;  /* 0x0000000806057824 */ /* 0x000fc800078e0203 */
[----:B------:R-:W0:Y:S02]  /*17f00*/  SYNCS.PHASECHK.TRANS64.TRYWAIT P0, [R5+URZ], R0 ;  /* 0x00000000050075a7 */ /* 0x000e24000800017f */
[----:B0-----:R-:W-:Y:S05]  /*17f10*/  @!P0 BRA `(.L_x_566) ;  /* 0x0000000400648947 */ /* 0x001fea0003800000 */
.L_x_580:
[----:B------:R-:W-:-:S05]  /*17f20*/  VIADD R6, R6, 0x1 ;  /* 0x0000000106067836 */ /* 0x000fca0000000000 */
[----:B------:R-:W-:-:S04]  /*17f30*/  ISETP.NE.AND P0, PT, R6, 0x7, PT ;  /* 0x000000070600780c */ /* 0x000fc80003f05270 */
[----:B0-----:R-:W-:Y:S02]  /*17f40*/  SEL R0, RZ, 0x1, P0 ;  /* 0x00000001ff007807 */ /* 0x001fe40000000000 */
[----:B------:R-:W-:Y:S02]  /*17f50*/  SEL R6, R6, RZ, P0 ;  /* 0x000000ff06067207 */ /* 0x000fe40000000000 */
[----:B------:R-:W-:-:S03]  /*17f60*/  LOP3.LUT R7, R7, R0, RZ, 0x3c, !PT ;  /* 0x0000000007077212 */ /* 0x000fc600078e3cff */
[----:B------:R-:W-:Y:S01]  /*17f70*/  IMAD R5, R6, 0x8, R3 ;  /* 0x0000000806057824 */ /* 0x000fe200078e0203 */
[----:B------:R-:W-:-:S04]  /*17f80*/  SHF.L.U32 R0, R7, 0x1f, RZ ;  /* 0x0000001f07007819 */ /* 0x000fc800000006ff */
[----:B------:R-:W0:Y:S02]  /*17f90*/  SYNCS.PHASECHK.TRANS64.TRYWAIT P0, [R5+URZ], R0 ;  /* 0x00000000050075a7 */ /* 0x000e24000800017f */
[----:B0-----:R-:W-:Y:S05]  /*17fa0*/  @!P0 BRA `(.L_x_567) ;  /* 0x0000000400548947 */ /* 0x001fea0003800000 */
.L_x_581:
[----:B0-----:R-:W-:-:S05]  /*17fb0*/  VIADD R0, R6, 0x1 ;  /* 0x0000000106007836 */ /* 0x001fca0000000000 */
[----:B------:R-:W-:-:S04]  /*17fc0*/  ISETP.NE.AND P0, PT, R0, 0x7, PT ;  /* 0x000000070000780c */ /* 0x000fc80003f05270 */
[----:B------:R-:W-:Y:S02]  /*17fd0*/  SEL R2, RZ, 0x1, P0 ;  /* 0x00000001ff027807 */ /* 0x000fe40000000000 */
[----:B------:R-:W-:Y:S02]  /*17fe0*/  SEL R4, R0, RZ, P0 ;  /* 0x000000ff00047207 */ /* 0x000fe40000000000 */
[----:B------:R-:W-:Y:S02]  /*17ff0*/  LOP3.LUT R7, R7, R2, RZ, 0x3c, !PT ;  /* 0x0000000207077212 */ /* 0x000fe400078e3cff */
[----:B------:R-:W-:Y:S02]  /*18000*/  LEA R5, R4, R3, 0x3 ;  /* 0x0000000304057211 */ /* 0x000fe400078e18ff */
[----:B------:R-:W-:-:S04]  /*18010*/  SHF.L.U32 R0, R7, 0x1f, RZ ;  /* 0x0000001f07007819 */ /* 0x000fc800000006ff */
[----:B------:R-:W0:Y:S02]  /*18020*/  SYNCS.PHASECHK.TRANS64.TRYWAIT P0, [R5+URZ], R0 ;  /* 0x00000000050075a7 */ /* 0x000e24000800017f */
[----:B0-----:R-:W-:Y:S05]  /*18030*/  @!P0 BRA `(.L_x_568) ;  /* 0x0000000400448947 */ /* 0x001fea0003800000 */
.L_x_582:
[----:B0-----:R-:W-:-:S05]  /*18040*/  VIADD R0, R4, 0x1 ;  /* 0x0000000104007836 */ /* 0x001fca0000000000 */
[----:B------:R-:W-:-:S04]  /*18050*/  ISETP.NE.AND P0, PT, R0, 0x7, PT ;  /* 0x000000070000780c */ /* 0x000fc80003f05270 */
[----:B------:R-:W-:Y:S02]  /*18060*/  SEL R2, RZ, 0x1, P0 ;  /* 0x00000001ff027807 */ /* 0x000fe40000000000 */
[----:B------:R-:W-:Y:S02]  /*18070*/  SEL R4, R0, RZ, P0 ;  /* 0x000000ff00047207 */ /* 0x000fe40000000000 */
[----:B------:R-:W-:-:S03]  /*18080*/  LOP3.LUT R7, R7, R2, RZ, 0x3c, !PT ;  /* 0x0000000207077212 */ /* 0x000fc600078e3cff */
[----:B------:R-:W-:Y:S01]  /*18090*/  IMAD R5, R4, 0x8, R3 ;  /* 0x0000000804057824 */ /* 0x000fe200078e0203 */
[----:B------:R-:W-:-:S04]  /*180a0*/  SHF.L.U32 R0, R7, 0x1f, RZ ;  /* 0x0000001f07007819 */ /* 0x000fc800000006ff */
[----:B------:R-:W0:Y:S02]  /*180b0*/  SYNCS.PHASECHK.TRANS64.TRYWAIT P0, [R5+URZ], R0 ;  /* 0x00000000050075a7 */ /* 0x000e24000800017f */
[----:B0-----:R-:W-:Y:S05]  /*180c0*/  @!P0 BRA `(.L_x_569) ;  /* 0x0000000400348947 */ /* 0x001fea0003800000 */
.L_x_583:
        /* <DEDUP_REMOVED lines=9> */
.L_x_584:
        /* <DEDUP_REMOVED lines=9> */
.L_x_585:
[----:B0-----:R-:W-:-:S05]  /*181f0*/  VIADD R0, R4, 0x1 ;  /* 0x0000000104007836 */ /* 0x001fca0000000000 */
[----:B------:R-:W-:-:S04]  /*18200*/  ISETP.NE.AND P0, PT, R0, 0x7, PT ;  /* 0x000000070000780c */ /* 0x000fc80003f05270 */
[----:B------:R-:W-:Y:S02]  /*18210*/  SEL R2, RZ, 0x1, P0 ;  /* 0x00000001ff027807 */ /* 0x000fe40000000000 */
[----:B------:R-:W-:Y:S02]  /*18220*/  SEL R0, R0, RZ, P0 ;  /* 0x000000ff00007207 */ /* 0x000fe40000000000 */
[----:B------:R-:W-:-:S03]  /*18230*/  LOP3.LUT R2, R7, R2, RZ, 0x3c, !PT ;  /* 0x0000000207027212 */ /* 0x000fc600078e3cff */
[----:B------:R-:W-:Y:S01]  /*18240*/  IMAD R3, R0, 0x8, R3 ;  /* 0x0000000800037824 */ /* 0x000fe200078e0203 */
[----:B------:R-:W-:-:S07]  /*18250*/  SHF.L.U32 R0, R2, 0x1f, RZ ;  /* 0x0000001f02007819 */ /* 0x000fce00000006ff */
.L_x_572:
[----:B0-----:R0:W1:Y:S02]  /*18260*/  SYNCS.PHASECHK.TRANS64.TRYWAIT P0, [R3+URZ], R0 ;  /* 0x00000000030075a7 */ /* 0x001064000800017f */
[----:B-1----:R-:W-:Y:S05]  /*18270*/  @!P0 NANOSLEEP.SYNCS 0x989680 ;  /* 0x009896800000895d */ /* 0x002fea0003900000 */
[----:B------:R-:W1:Y:S02]  /*18280*/  @!P0 SYNCS.PHASECHK.TRANS64 P0, [R3+URZ], R0 ;  /* 0x00000000030085a7 */ /* 0x000e64000800007f */
[----:B-1----:R-:W-:Y:S05]  /*18290*/  @!P0 BRA `(.L_x_572) ;  /* 0xfffffffc00f08947 */ /* 0x002fea000383ffff */
.L_x_564:
[----:B------:R-:W-:Y:S05]  /*182a0*/  BSYNC B0 ;  /* 0x0000000000007941 */ /* 0x000fea0003800000 */
.L_x_563:
[----:B------:R-:W-:Y:S05]  /*182b0*/  EXIT ;  /* 0x000000000000794d */ /* 0x000fea0003800000 */
.L_x_21:
[----:B-1----:R1:W2:Y:S02]  /*182c0*/  SYNCS.PHASECHK.TRANS64.TRYWAIT P1, [R4+URZ], R3 ;  /* 0x00000003040075a7 */ /* 0x0022a4000802017f */
[----:B--2---:R-:W-:Y:S05]  /*182d0*/  @!P1 NANOSLEEP.SYNCS 0x989680 ;  /* 0x009896800000995d */ /* 0x004fea0003900000 */
[----:B------:R-:W2:Y:S02]  /*182e0*/  @!P1 SYNCS.PHASECHK.TRANS64 P1, [R4+URZ], R3 ;  /* 0x00000003040095a7 */ /* 0x000ea4000802007f */
[----:B--2---:R-:W-:Y:S05]  /*182f0*/  @!P1 BRA `(.L_x_21) ;  /* 0xfffffffc00f09947 */ /* 0x004fea000383ffff */
[----:B------:R-:W-:Y:S05]  /*18300*/  BRA `(.L_x_20) ;  /* 0xfffffe9000f87947 */ /* 0x000fea000383ffff */
.L_x_26:
[----:B-1----:R1:W2:Y:S02]  /*18310*/  SYNCS.PHASECHK.TRANS64.TRYWAIT P1, [R5+URZ], R6 ;  /* 0x00000006050075a7 */ /* 0x0022a4000802017f */
[----:B--2---:R-:W-:Y:S05]  /*18320*/  @!P1 NANOSLEEP.SYNCS 0x989680 ;  /* 0x009896800000995d */ /* 0x004fea0003900000 */
[----:B------:R-:W2:Y:S02]  /*18330*/  @!P1 SYNCS.PHASECHK.TRANS64 P1, [R5+URZ], R6 ;  /* 0x00000006050095a7 */ /* 0x000ea4000802007f */
[----:B--2---:R-:W-:Y:S05]  /*18340*/  @!P1 BRA `(.L_x_26) ;  /* 0xfffffffc00f09947 */ /* 0x004fea000383ffff */
[----:B------:R-:W-:Y:S05]  /*18350*/  BRA `(.L_x_25) ;  /* 0xfffffea800587947 */ /* 0x000fea000383ffff */
.L_x_551:
[----:B------:R-:W-:Y:S01]  /*18360*/  BSSY B1, `(.L_x_573) ;  /* 0x0000006000017945 */ /* 0x000fe20003800000 */
[----:B------:R-:W-:-:S07]  /*18370*/  IMAD.MOV.U32 R15, RZ, RZ, -0x1 ;  /* 0xffffffffff0f7424 */ /* 0x000fce00078e00ff */
[----:B------:R-:W-:Y:S05]  /*18380*/  WARPSYNC.COLLECTIVE R15, `(.L_x_574) ;  /* 0x000000000f0c7348 */ /* 0x000fea0003c00000 */
[----:B------:R-:W-:Y:S02]  /*18390*/  ELECT P6, UR62, PT ;  /* 0x00000000003e782f */ /* 0x000fe400038c0000 */
[----:B------:R-:W-:Y:S01]  /*183a0*/  MOV R14, UR62 ;  /* 0x0000003e000e7c02 */ /* 0x000fe20008000f00 */
[----:B------:R-:W-:Y:S10]  /*183b0*/  ENDCOLLECTIVE ;  /* 0x000000000000791b */ /* 0x000ff40003800000 */
.L_x_574:
[----:B------:R-:W-:Y:S05]  /*183c0*/  BSYNC B1 ;  /* 0x0000000000017941 */ /* 0x000fea0003800000 */
.L_x_573:
[----:B------:R-:W-:Y:S05]  /*183d0*/  BRA `(.L_x_575) ;  /* 0xffffffec008c7947 */ /* 0x000fea000383ffff */
.L_x_554:
[----:B0-----:R0:W2:Y:S02]  /*183e0*/  SYNCS.PHASECHK.TRANS64.TRYWAIT P0, [R8+URZ+0x38], R11 ;  /* 0x0000380b080075a7 */ /* 0x0010a4000800017f */
[----:B--2---:R-:W-:Y:S05]  /*183f0*/  @!P0 NANOSLEEP.SYNCS 0x989680 ;  /* 0x009896800000895d */ /* 0x004fea0003900000 */
[----:B------:R-:W2:Y:S02]  /*18400*/  @!P0 SYNCS.PHASECHK.TRANS64 P0, [R8+URZ+0x38], R11 ;  /* 0x0000380b080085a7 */ /* 0x000ea4000800007f */
[----:B--2---:R-:W-:Y:S05]  /*18410*/  @!P0 BRA `(.L_x_554) ;  /* 0xfffffffc00f08947 */ /* 0x004fea000383ffff */
[----:B------:R-:W-:Y:S05]  /*18420*/  BRA `(.L_x_576) ;  /* 0xffffffec00d07947 */ /* 0x000fea000383ffff */
.L_x_562:
[----:B------:R-:W-:Y:S01]  /*18430*/  BSSY B0, `(.L_x_577) ;  /* 0x0000006000007945 */ /* 0x000fe20003800000 */
[----:B------:R-:W-:-:S07]  /*18440*/  IMAD.MOV.U32 R15, RZ, RZ, -0x1 ;  /* 0xffffffffff0f7424 */ /* 0x000fce00078e00ff */
[----:B------:R-:W-:Y:S05]  /*18450*/  WARPSYNC.COLLECTIVE R15, `(.L_x_578) ;  /* 0x000000000f0c7348 */ /* 0x000fea0003c00000 */
[----:B------:R-:W-:Y:S02]  /*18460*/  ELECT P6, UR62, PT ;  /* 0x00000000003e782f */ /* 0x000fe400038c0000 */
[----:B------:R-:W-:Y:S01]  /*18470*/  MOV R14, UR62 ;  /* 0x0000003e000e7c02 */ /* 0x000fe20008000f00 */
[----:B------:R-:W-:Y:S10]  /*18480*/  ENDCOLLECTIVE ;  /* 0x000000000000791b */ /* 0x000ff40003800000 */
.L_x_578:
[----:B------:R-:W-:Y:S05]  /*18490*/  BSYNC B0 ;  /* 0x0000000000007941 */ /* 0x000fea0003800000 */
.L_x_577:
[----:B------:R-:W-:Y:S05]  /*184a0*/  BRA `(.L_x_579) ;  /* 0xfffffff800607947 */ /* 0x000fea000383ffff */
.L_x_566:
[----:B0-----:R0:W1:Y:S02]  /*184b0*/  SYNCS.PHASECHK.TRANS64.TRYWAIT P0, [R5+URZ], R0 ;  /* 0x00000000050075a7 */ /* 0x001064000800017f */
[----:B-1----:R-:W-:Y:S05]  /*184c0*/  @!P0 NANOSLEEP.SYNCS 0x989680 ;  /* 0x009896800000895d */ /* 0x002fea0003900000 */
[----:B------:R-:W1:Y:S02]  /*184d0*/  @!P0 SYNCS.PHASECHK.TRANS64 P0, [R5+URZ], R0 ;  /* 0x00000000050085a7 */ /* 0x000e64000800007f */
[----:B-1----:R-:W-:Y:S05]  /*184e0*/  @!P0 BRA `(.L_x_566) ;  /* 0xfffffffc00f08947 */ /* 0x002fea000383ffff */
[----:B------:R-:W-:Y:S05]  /*184f0*/  BRA `(.L_x_580) ;  /* 0xfffffff800887947 */ /* 0x000fea000383ffff */
.L_x_567:
[----:B0-----:R0:W1:Y:S02]  /*18500*/  SYNCS.PHASECHK.TRANS64.TRYWAIT P0, [R5+URZ], R0 ;  /* 0x00000000050075a7 */ /* 0x001064000800017f */
[----:B-1----:R-:W-:Y:S05]  /*18510*/  @!P0 NANOSLEEP.SYNCS 0x989680 ;  /* 0x009896800000895d */ /* 0x002fea0003900000 */
[----:B------:R-:W1:Y:S02]  /*18520*/  @!P0 SYNCS.PHASECHK.TRANS64 P0, [R5+URZ], R0 ;  /* 0x00000000050085a7 */ /* 0x000e64000800007f */
[----:B-1----:R-:W-:Y:S05]  /*18530*/  @!P0 BRA `(.L_x_567) ;  /* 0xfffffffc00f08947 */ /* 0x002fea000383ffff */
[----:B------:R-:W-:Y:S05]  /*18540*/  BRA `(.L_x_581) ;  /* 0xfffffff800987947 */ /* 0x000fea000383ffff */
.L_x_568:
[----:B0-----:R0:W1:Y:S02]  /*18550*/  SYNCS.PHASECHK.TRANS64.TRYWAIT P0, [R5+URZ], R0 ;  /* 0x00000000050075a7 */ /* 0x001064000800017f */
[----:B-1----:R-:W-:Y:S05]  /*18560*/  @!P0 NANOSLEEP.SYNCS 0x989680 ;  /* 0x009896800000895d */ /* 0x002fea0003900000 */
[----:B------:R-:W1:Y:S02]  /*18570*/  @!P0 SYNCS.PHASECHK.TRANS64 P0, [R5+URZ], R0 ;  /* 0x00000000050085a7 */ /* 0x000e64000800007f */
[----:B-1----:R-:W-:Y:S05]  /*18580*/  @!P0 BRA `(.L_x_568) ;  /* 0xfffffffc00f08947 */ /* 0x002fea000383ffff */
[----:B------:R-:W-:Y:S05]  /*18590*/  BRA `(.L_x_582) ;  /* 0xfffffff800a87947 */ /* 0x000fea000383ffff */
.L_x_569:
[----:B0-----:R0:W1:Y:S02]  /*185a0*/  SYNCS.PHASECHK.TRANS64.TRYWAIT P0, [R5+URZ], R0 ;  /* 0x00000000050075a7 */ /* 0x001064000800017f */
[----:B-1----:R-:W-:Y:S05]  /*185b0*/  @!P0 NANOSLEEP.SYNCS 0x989680 ;  /* 0x009896800000895d */ /* 0x002fea0003900000 */
[----:B------:R-:W1:Y:S02]  /*185c0*/  @!P0 SYNCS.PHASECHK.TRANS64 P0, [R5+URZ], R0 ;  /* 0x00000000050085a7 */ /* 0x000e64000800007f */
[----:B-1----:R-:W-:Y:S05]  /*185d0*/  @!P0 BRA `(.L_x_569) ;  /* 0xfffffffc00f08947 */ /* 0x002fea000383ffff */
[----:B------:R-:W-:Y:S05]  /*185e0*/  BRA `(.L_x_583) ;  /* 0xfffffff800b87947 */ /* 0x000fea000383ffff */
.L_x_570:
[----:B0-----:R0:W1:Y:S02]  /*185f0*/  SYNCS.PHASECHK.TRANS64.TRYWAIT P0, [R5+URZ], R0 ;  /* 0x00000000050075a7 */ /* 0x001064000800017f */
[----:B-1----:R-:W-:Y:S05]  /*18600*/  @!P0 NANOSLEEP.SYNCS 0x989680 ;  /* 0x009896800000895d */ /* 0x002fea0003900000 */
[----:B------:R-:W1:Y:S02]  /*18610*/  @!P0 SYNCS.PHASECHK.TRANS64 P0, [R5+URZ], R0 ;  /* 0x00000000050085a7 */ /* 0x000e64000800007f */
[----:B-1----:R-:W-:Y:S05]  /*18620*/  @!P0 BRA `(.L_x_570) ;  /* 0xfffffffc00f08947 */ /* 0x002fea000383ffff */
[----:B------:R-:W-:Y:S05]  /*18630*/  BRA `(.L_x_584) ;  /* 0xfffffff800c87947 */ /* 0x000fea000383ffff */
.L_x_571:
[----:B0-----:R0:W1:Y:S02]  /*18640*/  SYNCS.PHASECHK.TRANS64.TRYWAIT P0, [R5+URZ], R0 ;  /* 0x00000000050075a7 */ /* 0x001064000800017f */
[----:B-1----:R-:W-:Y:S05]  /*18650*/  @!P0 NANOSLEEP.SYNCS 0x989680 ;  /* 0x009896800000895d */ /* 0x002fea0003900000 */
[----:B------:R-:W1:Y:S02]  /*18660*/  @!P0 SYNCS.PHASECHK.TRANS64 P0, [R5+URZ], R0 ;  /* 0x00000000050085a7 */ /* 0x000e64000800007f */
[----:B-1----:R-:W-:Y:S05]  /*18670*/  @!P0 BRA `(.L_x_571) ;  /* 0xfffffffc00f08947 */ /* 0x002fea000383ffff */
[----:B------:R-:W-:Y:S05]  /*18680*/  BRA `(.L_x_585) ;  /* 0xfffffff800d87947 */ /* 0x000fea000383ffff */
.L_x_586:
[----:B------:R-:W-:-:S00]  /*18690*/  BRA `(.L_x_586) ;  /* 0xfffffffc00fc7947 */ /* 0x000fc0000383ffff */
[----:B------:R-:W-:-:S00]  /*186a0*/  NOP ;  /* 0x0000000000007918 */ /* 0x000fc00000000000 */
        /* <DEDUP_REMOVED lines=13> */
.L_x_587:


//--------------------- .nv.global.init           --------------------------
	.section	.nv.global.init,"aw",@progbits
.nv.global.init:
	.type		$str$22,@object
	.size		$str$22,($str$23 - $str$22)
$str$22:
        /*0000*/ 	.byte	0x6b, 0x5f, 0x74, 0x69, 0x6c, 0x65, 0x5f, 0x63, 0x6f, 0x75, 0x6e, 0x74, 0x20, 0x3e, 0x3d, 0x20
        /*0010*/ 	.byte	0x31, 0x00
	.type		$str$23,@object
	.size		$str$23,(__unnamed_1 - $str$23)
$str$23:
        /*0012*/ 	.byte	0x2f, 0x74, 0x6d, 0x70, 0x2f, 0x63, 0x75, 0x74, 0x6c, 0x61, 0x73, 0x73, 0x5f, 0x73, 0x77, 0x65
        /*0022*/ 	.byte	0x65, 0x70, 0x5f, 0x73, 0x72, 0x63, 0x2f, 0x69, 0x6e, 0x63, 0x6c, 0x75, 0x64, 0x65, 0x2f, 0x63
        /*0032*/ 	.byte	0x75, 0x74, 0x6c, 0x61, 0x73, 0x73, 0x2f, 0x67, 0x65, 0x6d, 0x6d, 0x2f, 0x63, 0x6f, 0x6c, 0x6c
        /*0042*/ 	.byte	0x65, 0x63, 0x74, 0x69, 0x76, 0x65, 0x2f, 0x73, 0x6d, 0x39, 0x30, 0x5f, 0x6d, 0x6d, 0x61, 0x5f
        /*0052*/ 	.byte	0x74, 0x6d, 0x61, 0x5f, 0x67, 0x6d, 0x6d, 0x61, 0x5f, 0x73, 0x73, 0x5f, 0x77, 0x61, 0x72, 0x70
        /*0062*/ 	.byte	0x73, 0x70, 0x65, 0x63, 0x69, 0x61, 0x6c, 0x69, 0x7a, 0x65, 0x64, 0x2e, 0x68, 0x70, 0x70, 0x00
	.type		__unnamed_1,@object
	.size		__unnamed_1,(.L_0 - __unnamed_1)
__unnamed_1:
        /* <DEDUP_REMOVED lines=182> */
        /*0bd2*/ 	.byte	0x5d, 0x00
.L_0:


//--------------------- .nv.shared._ZN7cutlass13device_kernelINS_4gemm6kernel13GemmUniversalIN4cute5tupleIJiiiiEEENS1_10collective13CollectiveMmaINS1_34MainloopSm90TmaGmmaWarpSpecializedILi7ENS5_IJNS4_1CILi1EEENSA_ILi2EEESB_EEENS1_35KernelTmaWarpSpecializedCooperativeEEENS5_IJNSA_ILi256EEESG_NSA_ILi32EEEEEENS_10bfloat16_tENS5_IJlSB_lEEESJ_SK_NS4_8TiledMMAINS4_8MMA_AtomIJNS4_4SM904GMMA28MMA_64x256x16_F32BF16BF16_SSILNSO_5MajorE0ELSQ_0ELNSO_7ScaleInE1ELSR_1EEEEEENS4_6LayoutINS5_IJSC_SB_SB_EEENS5_IJSB_NSA_ILi0EEESW_EEEEENS5_IJNS4_10UnderscoreESZ_SZ_EEEEENS4_23SM90_TMA_LOAD_MULTICASTENS4_14ComposedLayoutINS4_7SwizzleILi2ELi4ELi3EEENS4_18smem_ptr_flag_bitsILi16EEENSU_INS5_IJNSA_ILi8EEESH_EEENS5_IJSH_SB_EEEEEEEvNS4_8identityENS4_13SM90_TMA_LOADES1C_vS1D_EENS_8epilogue10collective6detail29Sm90TmaWarpSpecializedAdapterINS1H_15DefaultEpilogueISJ_SK_SK_NS1G_6thread17LinearCombinationISJ_Li1EffLNS1L_9ScaleType4KindE0ELNS_15FloatRoundStyleE2ESJ_EENS1_15EpilogueDefaultEEEEEvvEEEEvNT_6ParamsE --------------------------
	.section	.nv.shared._ZN7cutlass13device_kernelINS_4gemm6kernel13GemmUniversalIN4cute5tupleIJiiiiEEENS1_10collective13CollectiveMmaINS1_34MainloopSm90TmaGmmaWarpSpecializedILi7ENS5_IJNS4_1CILi1EEENSA_ILi2EEESB_EEENS1_35KernelTmaWarpSpecializedCooperativeEEENS5_IJNSA_ILi256EEESG_NSA_ILi32EEEEEENS_10bfloat16_tENS5_IJlSB_lEEESJ_SK_NS4_8TiledMMAINS4_8MMA_AtomIJNS4_4SM904GMMA28MMA_64x256x16_F32BF16BF16_SSILNSO_5MajorE0ELSQ_0ELNSO_7ScaleInE1ELSR_1EEEEEENS4_6LayoutINS5_IJSC_SB_SB_EEENS5_IJSB_NSA_ILi0EEESW_EEEEENS5_IJNS4_10UnderscoreESZ_SZ_EEEEENS4_23SM90_TMA_LOAD_MULTICASTENS4_14ComposedLayoutINS4_7SwizzleILi2ELi4ELi3EEENS4_18smem_ptr_flag_bitsILi16EEENSU_INS5_IJNSA_ILi8EEESH_EEENS5_IJSH_SB_EEEEEEEvNS4_8identityENS4_13SM90_TMA_LOADES1C_vS1D_EENS_8epilogue10collective6detail29Sm90TmaWarpSpecializedAdapterINS1H_15DefaultEpilogueISJ_SK_SK_NS1G_6thread17LinearCombinationISJ_Li1EffLNS1L_9ScaleType4KindE0ELNS_15FloatRoundStyleE2ESJ_EENS1_15EpilogueDefaultEEEEEvvEEEEvNT_6ParamsE,"aw",@nobits
	.sectionflags	@""
	.align	16
	.zero		1024


//--------------------- .nv.shared.reserved.0     --------------------------
	.section	.nv.shared.reserved.0,"aw",@nobits
	.weak		__nv_reservedSMEM_offset_0_alias
	.size		__nv_reservedSMEM_offset_0_alias, 0, 0
	.other		__nv_reservedSMEM_offset_0_alias,@"STO_CUDA_RESERVED_SHARED STV_DEFAULT"
__nv_reservedSMEM_offset_0_alias:
	.zero		0


//--------------------- .nv.global                --------------------------
	.section	.nv.global,"aw",@nobits
.nv.global:
	.type		_ZN39_INTERNAL_5d6f7f1e_4_k_cu_35765402_27084cute1_E,@object
	.size		_ZN39_INTERNAL_5d6f7f1e_4_k_cu_35765402_27084cute1_E,(_ZN39_INTERNAL_5d6f7f1e_4_k_cu_35765402_27084cuda3std3__45__cpo6cbeginE - _ZN39_INTERNAL_5d6f7f1e_4_k_cu_35765402_27084cute1_E)
_ZN39_INTERNAL_5d6f7f1e_4_k_cu_35765402_27084cute1_E:
	.zero		1
	.type		_ZN39_INTERNAL_5d6f7f1e_4_k_cu_35765402_27084cuda3std3__45__cpo6cbeginE,@object
	.size		_ZN39_INTERNAL_5d6f7f1e_4_k_cu_35765402_27084cuda3std3__45__cpo6cbeginE,(_ZN39_INTERNAL_5d6f7f1e_4_k_cu_35765402_27084cuda3std3__48in_placeE - _ZN39_INTERNAL_5d6f7f1e_4_k_cu_35765402_27084cuda3std3__45__cpo6cbeginE)
_ZN39_INTERNAL_5d6f7f1e_4_k_cu_35765402_27084cuda3std3__45__cpo6cbeginE:
	.zero		1
	.type		_ZN39_INTERNAL_5d6f7f1e_4_k_cu_35765402_27084cuda3std3__48in_placeE,@object
	.size		_ZN39_INTERNAL_5d6f7f1e_4_k_cu_35765402_27084cuda3std3__48in_placeE,(_ZN39_INTERNAL_5d6f7f1e_4_k_cu_35765402_27084cuda3std6ranges3__45__cpo9iter_moveE - _ZN39_INTERNAL_5d6f7f1e_4_k_cu_35765402_27084cuda3std3__48in_placeE)
_ZN39_INTERNAL_5d6f7f1e_4_k_cu_35765402_27084cuda3std3__48in_placeE:
	.zero		1
	.type		_ZN39_INTERNAL_5d6f7f1e_4_k_cu_35765402_27084cuda3std6ranges3__45__cpo9iter_moveE,@object
	.size		_ZN39_INTERNAL_5d6f7f1e_4_k_cu_35765402_27084cuda3std6ranges3__45__cpo9iter_moveE,(_ZN39_INTERNAL_5d6f7f1e_4_k_cu_35765402_27084cuda3std3__45__cpo5beginE - _ZN39_INTERNAL_5d6f7f1e_4_k_cu_35765402_27084cuda3std6ranges3__45__cpo9iter_moveE)
_ZN39_INTERNAL_5d6f7f1e_4_k_cu_35765402_27084cuda3std6ranges3__45__cpo9iter_moveE:
	.zero		1
	.type		_ZN39_INTERNAL_5d6f7f1e_4_k_cu_35765402_27084cuda3std3__45__cpo5beginE,@object
	.size		_ZN39_INTERNAL_5d6f7f1e_4_k_cu_35765402_27084cuda3std3__45__cpo5beginE,(_ZN39_INTERNAL_5d6f7f1e_4_k_cu_35765402_27084cuda3std3__441_GLOBAL__N__5d6f7f1e_4_k_cu_35765402_27086ignoreE - _ZN39_INTERNAL_5d6f7f1e_4_k_cu_35765402_27084cuda3std3__45__cpo5beginE)
_ZN39_INTERNAL_5d6f7f1e_4_k_cu_35765402_27084cuda3std3__45__cpo5beginE:
	.zero		1
	.type		_ZN39_INTERNAL_5d6f7f1e_4_k_cu_35765402_27084cuda3std3__441_GLOBAL__N__5d6f7f1e_4_k_cu_35765402_27086ignoreE,@object
	.size		_ZN39_INTERNAL_5d6f7f1e_4_k_cu_35765402_27084cuda3std3__441_GLOBAL__N__5d6f7f1e_4_k_cu_35765402_27086ignoreE,(_ZN39_INTERNAL_5d6f7f1e_4_k_cu_35765402_27084cute7productE - _ZN39_INTERNAL_5d6f7f1e_4_k_cu_35765402_27084cuda3std3__441_GLOBAL__N__5d6f7f1e_4_k_cu_35765402_27086ignoreE)
_ZN39_INTERNAL_5d6f7f1e_4_k_cu_35765402_27084cuda3std3__441_GLOBAL__N__5d6f7f1e_4_k_cu_35765402_27086ignoreE:
	.zero		1
	.type		_ZN39_INTERNAL_5d6f7f1e_4_k_cu_35765402_27084cute7productE,@object
	.size		_ZN39_INTERNAL_5d6f7f1e_4_k_cu_35765402_27084cute7productE,(_ZN39_INTERNAL_5d6f7f1e_4_k_cu_35765402_27084cuda3std3__45__cpo3endE - _ZN39_INTERNAL_5d6f7f1e_4_k_cu_35765402_27084cute7productE)
_ZN39_INTERNAL_5d6f7f1e_4_k_cu_35765402_27084cute7productE:
	.zero		1
	.type		_ZN39_INTERNAL_5d6f7f1e_4_k_cu_35765402_27084cuda3std3__45__cpo3endE,@object
	.size		_ZN39_INTERNAL_5d6f7f1e_4_k_cu_35765402_27084cuda3std3__45__cpo3endE,(_ZN39_INTERNAL_5d6f7f1e_4_k_cu_35765402_27084cuda3std3__419piecewise_constructE - _ZN39_INTERNAL_5d6f7f1e_4_k_cu_35765402_27084cuda3std3__45__cpo3endE)
_ZN39_INTERNAL_5d6f7f1e_4_k_cu_35765402_27084cuda3std3__45__cpo3endE:
	.zero		1
	.type		_ZN39_INTERNAL_5d6f7f1e_4_k_cu_35765402_27084cuda3std3__419piecewise_constructE,@object
	.size		_ZN39_INTERNAL_5d6f7f1e_4_k_cu_35765402_27084cuda3std3__419piecewise_constructE,(_ZN39_INTERNAL_5d6f7f1e_4_k_cu_35765402_27084cuda3std3__45__cpo4cendE - _ZN39_INTERNAL_5d6f7f1e_4_k_cu_35765402_27084cuda3std3__419piecewise_constructE)
_ZN39_INTERNAL_5d6f7f1e_4_k_cu_35765402_27084cuda3std3__419piecewise_constructE:
	.zero		1
	.type		_ZN39_INTERNAL_5d6f7f1e_4_k_cu_35765402_27084cuda3std3__45__cpo4cendE,@object
	.size		_ZN39_INTERNAL_5d6f7f1e_4_k_cu_35765402_27084cuda3std3__45__cpo4cendE,(_ZN39_INTERNAL_5d6f7f1e_4_k_cu_35765402_27084cuda3std6ranges3__45__cpo4swapE - _ZN39_INTERNAL_5d6f7f1e_4_k_cu_35765402_27084cuda3std3__45__cpo4cendE)
_ZN39_INTERNAL_5d6f7f1e_4_k_cu_35765402_27084cuda3std3__45__cpo4cendE:
	.zero		1
	.type		_ZN39_INTERNAL_5d6f7f1e_4_k_cu_35765402_27084cuda3std6ranges3__45__cpo4swapE,@object
	.size		_ZN39_INTERNAL_5d6f7f1e_4_k_cu_35765402_27084cuda3std6ranges3__45__cpo4swapE,(.L_8 - _ZN39_INTERNAL_5d6f7f1e_4_k_cu_35765402_27084cuda3std6ranges3__45__cpo4swapE)
_ZN39_INTERNAL_5d6f7f1e_4_k_cu_35765402_27084cuda3std6ranges3__45__cpo4swapE:
	.zero		1
.L_8:


//--------------------- .nv.constant0._ZN7cutlass13device_kernelINS_4gemm6kernel13GemmUniversalIN4cute5tupleIJiiiiEEENS1_10collective13CollectiveMmaINS1_34MainloopSm90TmaGmmaWarpSpecializedILi7ENS5_IJNS4_1CILi1EEENSA_ILi2EEESB_EEENS1_35KernelTmaWarpSpecializedCooperativeEEENS5_IJNSA_ILi256EEESG_NSA_ILi32EEEEEENS_10bfloat16_tENS5_IJlSB_lEEESJ_SK_NS4_8TiledMMAINS4_8MMA_AtomIJNS4_4SM904GMMA28MMA_64x256x16_F32BF16BF16_SSILNSO_5MajorE0ELSQ_0ELNSO_7ScaleInE1ELSR_1EEEEEENS4_6LayoutINS5_IJSC_SB_SB_EEENS5_IJSB_NSA_ILi0EEESW_EEEEENS5_IJNS4_10UnderscoreESZ_SZ_EEEEENS4_23SM90_TMA_LOAD_MULTICASTENS4_14ComposedLayoutINS4_7SwizzleILi2ELi4ELi3EEENS4_18smem_ptr_flag_bitsILi16EEENSU_INS5_IJNSA_ILi8EEESH_EEENS5_IJSH_SB_EEEEEEEvNS4_8identityENS4_13SM90_TMA_LOADES1C_vS1D_EENS_8epilogue10collective6detail29Sm90TmaWarpSpecializedAdapterINS1H_15DefaultEpilogueISJ_SK_SK_NS1G_6thread17LinearCombinationISJ_Li1EffLNS1L_9ScaleType4KindE0ELNS_15FloatRoundStyleE2ESJ_EENS1_15EpilogueDefaultEEEEEvvEEEEvNT_6ParamsE --------------------------
	.section	.nv.constant0._ZN7cutlass13device_kernelINS_4gemm6kernel13GemmUniversalIN4cute5tupleIJiiiiEEENS1_10collective13CollectiveMmaINS1_34MainloopSm90TmaGmmaWarpSpecializedILi7ENS5_IJNS4_1CILi1EEENSA_ILi2EEESB_EEENS1_35KernelTmaWarpSpecializedCooperativeEEENS5_IJNSA_ILi256EEESG_NSA_ILi32EEEEEENS_10bfloat16_tENS5_IJlSB_lEEESJ_SK_NS4_8TiledMMAINS4_8MMA_AtomIJNS4_4SM904GMMA28MMA_64x256x16_F32BF16BF16_SSILNSO_5MajorE0ELSQ_0ELNSO_7ScaleInE1ELSR_1EEEEEENS4_6LayoutINS5_IJSC_SB_SB_EEENS5_IJSB_NSA_ILi0EEESW_EEEEENS5_IJNS4_10UnderscoreESZ_SZ_EEEEENS4_23SM90_TMA_LOAD_MULTICASTENS4_14ComposedLayoutINS4_7SwizzleILi2ELi4ELi3EEENS4_18smem_ptr_flag_bitsILi16EEENSU_INS5_IJNSA_ILi8EEESH_EEENS5_IJSH_SB_EEEEEEEvNS4_8identityENS4_13SM90_TMA_LOADES1C_vS1D_EENS_8epilogue10collective6detail29Sm90TmaWarpSpecializedAdapterINS1H_15DefaultEpilogueISJ_SK_SK_NS1G_6thread17LinearCombinationISJ_Li1EffLNS1L_9ScaleType4KindE0ELNS_15FloatRoundStyleE2ESJ_EENS1_15EpilogueDefaultEEEEEvvEEEEvNT_6ParamsE,"a",@progbits
	.sectionflags	@""
	.align	4
.nv.constant0._ZN7cutlass13device_kernelINS_4gemm6kernel13GemmUniversalIN4cute5tupleIJiiiiEEENS1_10collective13CollectiveMmaINS1_34MainloopSm90TmaGmmaWarpSpecializedILi7ENS5_IJNS4_1CILi1EEENSA_ILi2EEESB_EEENS1_35KernelTmaWarpSpecializedCooperativeEEENS5_IJNSA_ILi256EEESG_NSA_ILi32EEEEEENS_10bfloat16_tENS5_IJlSB_lEEESJ_SK_NS4_8TiledMMAINS4_8MMA_AtomIJNS4_4SM904GMMA28MMA_64x256x16_F32BF16BF16_SSILNSO_5MajorE0ELSQ_0ELNSO_7ScaleInE1ELSR_1EEEEEENS4_6LayoutINS5_IJSC_SB_SB_EEENS5_IJSB_NSA_ILi0EEESW_EEEEENS5_IJNS4_10UnderscoreESZ_SZ_EEEEENS4_23SM90_TMA_LOAD_MULTICASTENS4_14ComposedLayoutINS4_7SwizzleILi2ELi4ELi3EEENS4_18smem_ptr_flag_bitsILi16EEENSU_INS5_IJNSA_ILi8EEESH_EEENS5_IJSH_SB_EEEEEEEvNS4_8identityENS4_13SM90_TMA_LOADES1C_vS1D_EENS_8epilogue10collective6detail29Sm90TmaWarpSpecializedAdapterINS1H_15DefaultEpilogueISJ_SK_SK_NS1G_6thread17LinearCombinationISJ_Li1EffLNS1L_9ScaleType4KindE0ELNS_15FloatRoundStyleE2ESJ_EENS1_15EpilogueDefaultEEEEEvvEEEEvNT_6ParamsE:
	.zero		1664


//--------------------- SYMBOLS --------------------------

	.type		.nv.reservedSmem.offset0,@object
	.size		.nv.reservedSmem.offset0,0x4
	.type		__assertfail,@function
